//
// Generated by NVIDIA NVVM Compiler
//
// Compiler Build ID: CL-36424714
// Cuda compilation tools, release 13.0, V13.0.88
// Based on NVVM 20.0.0
//

.version 9.0
.target sm_100
.address_size 64

	// .globl	_Z4copyPfS_S_
.func  (.param .b64 func_retval0) __internal_accurate_pow
(
	.param .b64 __internal_accurate_pow_param_0,
	.param .b64 __internal_accurate_pow_param_1
)
;

.visible .entry _Z4copyPfS_S_(
	.param .u64 .ptr .align 1 _Z4copyPfS_S__param_0,
	.param .u64 .ptr .align 1 _Z4copyPfS_S__param_1,
	.param .u64 .ptr .align 1 _Z4copyPfS_S__param_2
)
{
	.reg .b32 	%r<5>;
	.reg .b32 	%f<2>;
	.reg .b64 	%rd<11>;

	ld.param.u64 	%rd1, [_Z4copyPfS_S__param_0];
	ld.param.u64 	%rd2, [_Z4copyPfS_S__param_1];
	ld.param.u64 	%rd3, [_Z4copyPfS_S__param_2];
	cvta.to.global.u64 	%rd4, %rd3;
	cvta.to.global.u64 	%rd5, %rd2;
	cvta.to.global.u64 	%rd6, %rd1;
	mov.u32 	%r1, %ctaid.x;
	mov.u32 	%r2, %tid.x;
	mov.u32 	%r3, %nctaid.x;
	mad.lo.s32 	%r4, %r2, %r3, %r1;
	mul.wide.u32 	%rd7, %r4, 4;
	add.s64 	%rd8, %rd6, %rd7;
	ld.global.f32 	%f1, [%rd8];
	add.s64 	%rd9, %rd5, %rd7;
	st.global.f32 	[%rd9], %f1;
	add.s64 	%rd10, %rd4, %rd7;
	st.global.f32 	[%rd10], %f1;
	ret;

}
	// .globl	_Z5densePfS_S_S_S_i
.visible .entry _Z5densePfS_S_S_S_i(
	.param .u64 .ptr .align 1 _Z5densePfS_S_S_S_i_param_0,
	.param .u64 .ptr .align 1 _Z5densePfS_S_S_S_i_param_1,
	.param .u64 .ptr .align 1 _Z5densePfS_S_S_S_i_param_2,
	.param .u64 .ptr .align 1 _Z5densePfS_S_S_S_i_param_3,
	.param .u64 .ptr .align 1 _Z5densePfS_S_S_S_i_param_4,
	.param .u32 _Z5densePfS_S_S_S_i_param_5
)
{
	.reg .pred 	%p<12>;
	.reg .b32 	%r<65>;
	.reg .b32 	%f<72>;
	.reg .b64 	%rd<74>;

	ld.param.u64 	%rd11, [_Z5densePfS_S_S_S_i_param_0];
	ld.param.u64 	%rd12, [_Z5densePfS_S_S_S_i_param_1];
	ld.param.u64 	%rd13, [_Z5densePfS_S_S_S_i_param_2];
	ld.param.u64 	%rd14, [_Z5densePfS_S_S_S_i_param_3];
	ld.param.u32 	%r39, [_Z5densePfS_S_S_S_i_param_5];
	cvta.to.global.u64 	%rd1, %rd12;
	cvta.to.global.u64 	%rd2, %rd11;
	cvta.to.global.u64 	%rd15, %rd14;
	cvta.to.global.u64 	%rd16, %rd13;
	mov.u32 	%r1, %ctaid.x;
	mov.u32 	%r2, %tid.x;
	mov.u32 	%r3, %nctaid.x;
	mul.wide.u32 	%rd17, %r2, 4;
	add.s64 	%rd18, %rd16, %rd17;
	ld.global.f32 	%f71, [%rd18];
	mad.lo.s32 	%r4, %r2, %r3, %r1;
	mul.wide.u32 	%rd19, %r4, 4;
	add.s64 	%rd3, %rd15, %rd19;
	st.global.f32 	[%rd3], %f71;
	setp.lt.s32 	%p1, %r39, 1;
	@%p1 bra 	$L__BB1_12;
	mul.lo.s32 	%r5, %r39, %r2;
	and.b32  	%r6, %r39, 7;
	setp.lt.u32 	%p2, %r39, 8;
	mov.b32 	%r63, 0;
	@%p2 bra 	$L__BB1_4;
	and.b32  	%r63, %r39, 2147483640;
	neg.s32 	%r61, %r63;
	mul.wide.u32 	%rd20, %r1, 4;
	add.s64 	%rd73, %rd2, %rd20;
	shl.b32 	%r9, %r3, 3;
	mad.lo.s32 	%r60, %r3, 7, %r1;
	mad.lo.s32 	%r59, %r3, 6, %r1;
	mad.lo.s32 	%r58, %r3, 5, %r1;
	shl.b32 	%r41, %r3, 2;
	add.s32 	%r57, %r1, %r41;
	mad.lo.s32 	%r56, %r3, 3, %r1;
	shl.b32 	%r42, %r3, 1;
	add.s32 	%r55, %r1, %r42;
	mul.wide.u32 	%rd21, %r5, 4;
	add.s64 	%rd22, %rd21, %rd1;
	add.s64 	%rd72, %rd22, 16;
	add.s32 	%r54, %r3, %r1;
	mul.wide.u32 	%rd37, %r9, 4;
$L__BB1_3:
	.pragma "nounroll";
	ld.global.f32 	%f11, [%rd73];
	ld.global.f32 	%f12, [%rd72+-16];
	fma.rn.f32 	%f13, %f11, %f12, %f71;
	st.global.f32 	[%rd3], %f13;
	mul.wide.u32 	%rd23, %r54, 4;
	add.s64 	%rd24, %rd2, %rd23;
	ld.global.f32 	%f14, [%rd24];
	ld.global.f32 	%f15, [%rd72+-12];
	fma.rn.f32 	%f16, %f14, %f15, %f13;
	st.global.f32 	[%rd3], %f16;
	mul.wide.u32 	%rd25, %r55, 4;
	add.s64 	%rd26, %rd2, %rd25;
	ld.global.f32 	%f17, [%rd26];
	ld.global.f32 	%f18, [%rd72+-8];
	fma.rn.f32 	%f19, %f17, %f18, %f16;
	st.global.f32 	[%rd3], %f19;
	mul.wide.u32 	%rd27, %r56, 4;
	add.s64 	%rd28, %rd2, %rd27;
	ld.global.f32 	%f20, [%rd28];
	ld.global.f32 	%f21, [%rd72+-4];
	fma.rn.f32 	%f22, %f20, %f21, %f19;
	st.global.f32 	[%rd3], %f22;
	mul.wide.u32 	%rd29, %r57, 4;
	add.s64 	%rd30, %rd2, %rd29;
	ld.global.f32 	%f23, [%rd30];
	ld.global.f32 	%f24, [%rd72];
	fma.rn.f32 	%f25, %f23, %f24, %f22;
	st.global.f32 	[%rd3], %f25;
	mul.wide.u32 	%rd31, %r58, 4;
	add.s64 	%rd32, %rd2, %rd31;
	ld.global.f32 	%f26, [%rd32];
	ld.global.f32 	%f27, [%rd72+4];
	fma.rn.f32 	%f28, %f26, %f27, %f25;
	st.global.f32 	[%rd3], %f28;
	mul.wide.u32 	%rd33, %r59, 4;
	add.s64 	%rd34, %rd2, %rd33;
	ld.global.f32 	%f29, [%rd34];
	ld.global.f32 	%f30, [%rd72+8];
	fma.rn.f32 	%f31, %f29, %f30, %f28;
	st.global.f32 	[%rd3], %f31;
	mul.wide.u32 	%rd35, %r60, 4;
	add.s64 	%rd36, %rd2, %rd35;
	ld.global.f32 	%f32, [%rd36];
	ld.global.f32 	%f33, [%rd72+12];
	fma.rn.f32 	%f71, %f32, %f33, %f31;
	st.global.f32 	[%rd3], %f71;
	add.s32 	%r61, %r61, 8;
	add.s64 	%rd73, %rd73, %rd37;
	add.s32 	%r60, %r60, %r9;
	add.s32 	%r59, %r59, %r9;
	add.s32 	%r58, %r58, %r9;
	add.s32 	%r57, %r57, %r9;
	add.s32 	%r56, %r56, %r9;
	add.s32 	%r55, %r55, %r9;
	add.s64 	%rd72, %rd72, 32;
	add.s32 	%r54, %r54, %r9;
	setp.ne.s32 	%p3, %r61, 0;
	@%p3 bra 	$L__BB1_3;
$L__BB1_4:
	setp.eq.s32 	%p4, %r6, 0;
	@%p4 bra 	$L__BB1_12;
	and.b32  	%r34, %r39, 3;
	setp.lt.u32 	%p5, %r6, 4;
	@%p5 bra 	$L__BB1_7;
	mad.lo.s32 	%r43, %r63, %r3, %r1;
	mul.wide.u32 	%rd38, %r43, 4;
	add.s64 	%rd39, %rd2, %rd38;
	ld.global.f32 	%f34, [%rd39];
	add.s32 	%r44, %r63, %r5;
	mul.wide.u32 	%rd40, %r44, 4;
	add.s64 	%rd41, %rd1, %rd40;
	ld.global.f32 	%f35, [%rd41];
	fma.rn.f32 	%f36, %f34, %f35, %f71;
	st.global.f32 	[%rd3], %f36;
	add.s32 	%r45, %r43, %r3;
	mul.wide.u32 	%rd42, %r45, 4;
	add.s64 	%rd43, %rd2, %rd42;
	ld.global.f32 	%f37, [%rd43];
	cvt.u64.u32 	%rd44, %r5;
	cvt.u64.u32 	%rd45, %r63;
	add.s64 	%rd46, %rd45, %rd44;
	shl.b64 	%rd47, %rd46, 2;
	add.s64 	%rd48, %rd1, %rd47;
	ld.global.f32 	%f38, [%rd48+4];
	fma.rn.f32 	%f39, %f37, %f38, %f36;
	st.global.f32 	[%rd3], %f39;
	add.s32 	%r46, %r45, %r3;
	mul.wide.u32 	%rd49, %r46, 4;
	add.s64 	%rd50, %rd2, %rd49;
	ld.global.f32 	%f40, [%rd50];
	ld.global.f32 	%f41, [%rd48+8];
	fma.rn.f32 	%f42, %f40, %f41, %f39;
	st.global.f32 	[%rd3], %f42;
	add.s32 	%r47, %r46, %r3;
	mul.wide.u32 	%rd51, %r47, 4;
	add.s64 	%rd52, %rd2, %rd51;
	ld.global.f32 	%f43, [%rd52];
	ld.global.f32 	%f44, [%rd48+12];
	fma.rn.f32 	%f71, %f43, %f44, %f42;
	st.global.f32 	[%rd3], %f71;
	add.s32 	%r63, %r63, 4;
$L__BB1_7:
	setp.eq.s32 	%p6, %r34, 0;
	@%p6 bra 	$L__BB1_12;
	setp.eq.s32 	%p7, %r34, 1;
	@%p7 bra 	$L__BB1_10;
	mad.lo.s32 	%r48, %r63, %r3, %r1;
	mul.wide.u32 	%rd53, %r48, 4;
	add.s64 	%rd54, %rd2, %rd53;
	ld.global.f32 	%f45, [%rd54];
	add.s32 	%r49, %r63, %r5;
	mul.wide.u32 	%rd55, %r49, 4;
	add.s64 	%rd56, %rd1, %rd55;
	ld.global.f32 	%f46, [%rd56];
	fma.rn.f32 	%f47, %f45, %f46, %f71;
	st.global.f32 	[%rd3], %f47;
	add.s32 	%r50, %r48, %r3;
	mul.wide.u32 	%rd57, %r50, 4;
	add.s64 	%rd58, %rd2, %rd57;
	ld.global.f32 	%f48, [%rd58];
	cvt.u64.u32 	%rd59, %r5;
	cvt.u64.u32 	%rd60, %r63;
	add.s64 	%rd61, %rd60, %rd59;
	shl.b64 	%rd62, %rd61, 2;
	add.s64 	%rd63, %rd1, %rd62;
	ld.global.f32 	%f49, [%rd63+4];
	fma.rn.f32 	%f71, %f48, %f49, %f47;
	st.global.f32 	[%rd3], %f71;
	add.s32 	%r63, %r63, 2;
$L__BB1_10:
	and.b32  	%r51, %r39, 1;
	setp.eq.b32 	%p8, %r51, 1;
	not.pred 	%p9, %p8;
	@%p9 bra 	$L__BB1_12;
	mad.lo.s32 	%r52, %r63, %r3, %r1;
	mul.wide.u32 	%rd64, %r52, 4;
	add.s64 	%rd65, %rd2, %rd64;
	ld.global.f32 	%f50, [%rd65];
	add.s32 	%r53, %r63, %r5;
	mul.wide.u32 	%rd66, %r53, 4;
	add.s64 	%rd67, %rd1, %rd66;
	ld.global.f32 	%f51, [%rd67];
	fma.rn.f32 	%f71, %f50, %f51, %f71;
	st.global.f32 	[%rd3], %f71;
$L__BB1_12:
	ld.param.u64 	%rd71, [_Z5densePfS_S_S_S_i_param_4];
	cvta.to.global.u64 	%rd68, %rd71;
	abs.f32 	%f52, %f71;
	mul.f32 	%f53, %f52, 0f4038AA3B;
	ex2.approx.ftz.f32 	%f54, %f53;
	add.f32 	%f55, %f54, 0f3F800000;
	rcp.approx.ftz.f32 	%f56, %f55;
	fma.rn.f32 	%f57, %f56, 0fC0000000, 0f3F800000;
	setp.ge.f32 	%p10, %f52, 0f41102CB4;
	selp.f32 	%f58, 0f3F800000, %f57, %p10;
	copysign.f32 	%f59, %f71, %f58;
	mul.f32 	%f60, %f71, %f71;
	fma.rn.f32 	%f61, %f60, 0f3C80F082, 0fBD563CAE;
	fma.rn.f32 	%f62, %f61, %f60, 0f3E085941;
	fma.rn.f32 	%f63, %f62, %f60, 0fBEAAA9ED;
	fma.rn.f32 	%f64, %f63, %f60, 0f00000000;
	fma.rn.f32 	%f65, %f64, %f71, %f71;
	setp.ge.f32 	%p11, %f52, 0f3F19999A;
	selp.f32 	%f66, %f59, %f65, %p11;
	mul.wide.u32 	%rd69, %r4, 4;
	add.s64 	%rd70, %rd68, %rd69;
	st.global.f32 	[%rd70], %f66;
	ret;

}
	// .globl	_Z7matmul1PfS_S_i
.visible .entry _Z7matmul1PfS_S_i(
	.param .u64 .ptr .align 1 _Z7matmul1PfS_S_i_param_0,
	.param .u64 .ptr .align 1 _Z7matmul1PfS_S_i_param_1,
	.param .u64 .ptr .align 1 _Z7matmul1PfS_S_i_param_2,
	.param .u32 _Z7matmul1PfS_S_i_param_3
)
{
	.reg .pred 	%p<10>;
	.reg .b32 	%r<32>;
	.reg .b32 	%f<56>;
	.reg .b64 	%rd<51>;

	ld.param.u64 	%rd10, [_Z7matmul1PfS_S_i_param_0];
	ld.param.u64 	%rd11, [_Z7matmul1PfS_S_i_param_1];
	ld.param.u64 	%rd12, [_Z7matmul1PfS_S_i_param_2];
	ld.param.u32 	%r16, [_Z7matmul1PfS_S_i_param_3];
	cvta.to.global.u64 	%rd1, %rd11;
	cvta.to.global.u64 	%rd2, %rd10;
	cvta.to.global.u64 	%rd13, %rd12;
	mov.u32 	%r1, %ctaid.x;
	mov.u32 	%r2, %tid.x;
	mov.u32 	%r17, %nctaid.x;
	mad.lo.s32 	%r18, %r2, %r17, %r1;
	mul.wide.u32 	%rd14, %r18, 4;
	add.s64 	%rd3, %rd13, %rd14;
	mov.b32 	%r19, 0;
	st.global.u32 	[%rd3], %r19;
	setp.lt.s32 	%p1, %r16, 1;
	@%p1 bra 	$L__BB2_12;
	mul.lo.s32 	%r3, %r16, %r1;
	mul.lo.s32 	%r4, %r16, %r2;
	and.b32  	%r5, %r16, 7;
	setp.lt.u32 	%p2, %r16, 8;
	mov.b32 	%r30, 0;
	mov.f32 	%f53, 0f00000000;
	@%p2 bra 	$L__BB2_4;
	and.b32  	%r30, %r16, 2147483640;
	neg.s32 	%r28, %r30;
	mul.wide.u32 	%rd15, %r3, 4;
	add.s64 	%rd16, %rd15, %rd2;
	add.s64 	%rd50, %rd16, 16;
	mul.wide.u32 	%rd17, %r4, 4;
	add.s64 	%rd18, %rd17, %rd1;
	add.s64 	%rd49, %rd18, 16;
	mov.f32 	%f53, 0f00000000;
$L__BB2_3:
	.pragma "nounroll";
	ld.global.f32 	%f10, [%rd50+-16];
	ld.global.f32 	%f11, [%rd49+-16];
	fma.rn.f32 	%f12, %f10, %f11, %f53;
	st.global.f32 	[%rd3], %f12;
	ld.global.f32 	%f13, [%rd50+-12];
	ld.global.f32 	%f14, [%rd49+-12];
	fma.rn.f32 	%f15, %f13, %f14, %f12;
	st.global.f32 	[%rd3], %f15;
	ld.global.f32 	%f16, [%rd50+-8];
	ld.global.f32 	%f17, [%rd49+-8];
	fma.rn.f32 	%f18, %f16, %f17, %f15;
	st.global.f32 	[%rd3], %f18;
	ld.global.f32 	%f19, [%rd50+-4];
	ld.global.f32 	%f20, [%rd49+-4];
	fma.rn.f32 	%f21, %f19, %f20, %f18;
	st.global.f32 	[%rd3], %f21;
	ld.global.f32 	%f22, [%rd50];
	ld.global.f32 	%f23, [%rd49];
	fma.rn.f32 	%f24, %f22, %f23, %f21;
	st.global.f32 	[%rd3], %f24;
	ld.global.f32 	%f25, [%rd50+4];
	ld.global.f32 	%f26, [%rd49+4];
	fma.rn.f32 	%f27, %f25, %f26, %f24;
	st.global.f32 	[%rd3], %f27;
	ld.global.f32 	%f28, [%rd50+8];
	ld.global.f32 	%f29, [%rd49+8];
	fma.rn.f32 	%f30, %f28, %f29, %f27;
	st.global.f32 	[%rd3], %f30;
	ld.global.f32 	%f31, [%rd50+12];
	ld.global.f32 	%f32, [%rd49+12];
	fma.rn.f32 	%f53, %f31, %f32, %f30;
	st.global.f32 	[%rd3], %f53;
	add.s32 	%r28, %r28, 8;
	add.s64 	%rd50, %rd50, 32;
	add.s64 	%rd49, %rd49, 32;
	setp.ne.s32 	%p3, %r28, 0;
	@%p3 bra 	$L__BB2_3;
$L__BB2_4:
	setp.eq.s32 	%p4, %r5, 0;
	@%p4 bra 	$L__BB2_12;
	and.b32  	%r11, %r16, 3;
	setp.lt.u32 	%p5, %r5, 4;
	@%p5 bra 	$L__BB2_7;
	add.s32 	%r21, %r30, %r3;
	mul.wide.u32 	%rd19, %r21, 4;
	add.s64 	%rd20, %rd2, %rd19;
	ld.global.f32 	%f33, [%rd20];
	add.s32 	%r22, %r30, %r4;
	mul.wide.u32 	%rd21, %r22, 4;
	add.s64 	%rd22, %rd1, %rd21;
	ld.global.f32 	%f34, [%rd22];
	fma.rn.f32 	%f35, %f33, %f34, %f53;
	st.global.f32 	[%rd3], %f35;
	cvt.u64.u32 	%rd23, %r3;
	cvt.u64.u32 	%rd24, %r30;
	add.s64 	%rd25, %rd24, %rd23;
	shl.b64 	%rd26, %rd25, 2;
	add.s64 	%rd27, %rd2, %rd26;
	ld.global.f32 	%f36, [%rd27+4];
	cvt.u64.u32 	%rd28, %r4;
	add.s64 	%rd29, %rd24, %rd28;
	shl.b64 	%rd30, %rd29, 2;
	add.s64 	%rd31, %rd1, %rd30;
	ld.global.f32 	%f37, [%rd31+4];
	fma.rn.f32 	%f38, %f36, %f37, %f35;
	st.global.f32 	[%rd3], %f38;
	ld.global.f32 	%f39, [%rd27+8];
	ld.global.f32 	%f40, [%rd31+8];
	fma.rn.f32 	%f41, %f39, %f40, %f38;
	st.global.f32 	[%rd3], %f41;
	ld.global.f32 	%f42, [%rd27+12];
	ld.global.f32 	%f43, [%rd31+12];
	fma.rn.f32 	%f53, %f42, %f43, %f41;
	st.global.f32 	[%rd3], %f53;
	add.s32 	%r30, %r30, 4;
$L__BB2_7:
	setp.eq.s32 	%p6, %r11, 0;
	@%p6 bra 	$L__BB2_12;
	setp.eq.s32 	%p7, %r11, 1;
	@%p7 bra 	$L__BB2_10;
	add.s32 	%r23, %r30, %r3;
	mul.wide.u32 	%rd32, %r23, 4;
	add.s64 	%rd33, %rd2, %rd32;
	ld.global.f32 	%f44, [%rd33];
	add.s32 	%r24, %r30, %r4;
	mul.wide.u32 	%rd34, %r24, 4;
	add.s64 	%rd35, %rd1, %rd34;
	ld.global.f32 	%f45, [%rd35];
	fma.rn.f32 	%f46, %f44, %f45, %f53;
	st.global.f32 	[%rd3], %f46;
	cvt.u64.u32 	%rd36, %r3;
	cvt.u64.u32 	%rd37, %r30;
	add.s64 	%rd38, %rd37, %rd36;
	shl.b64 	%rd39, %rd38, 2;
	add.s64 	%rd40, %rd2, %rd39;
	ld.global.f32 	%f47, [%rd40+4];
	cvt.u64.u32 	%rd41, %r4;
	add.s64 	%rd42, %rd37, %rd41;
	shl.b64 	%rd43, %rd42, 2;
	add.s64 	%rd44, %rd1, %rd43;
	ld.global.f32 	%f48, [%rd44+4];
	fma.rn.f32 	%f53, %f47, %f48, %f46;
	st.global.f32 	[%rd3], %f53;
	add.s32 	%r30, %r30, 2;
$L__BB2_10:
	and.b32  	%r25, %r16, 1;
	setp.eq.b32 	%p8, %r25, 1;
	not.pred 	%p9, %p8;
	@%p9 bra 	$L__BB2_12;
	add.s32 	%r26, %r30, %r3;
	mul.wide.u32 	%rd45, %r26, 4;
	add.s64 	%rd46, %rd2, %rd45;
	ld.global.f32 	%f49, [%rd46];
	add.s32 	%r27, %r30, %r4;
	mul.wide.u32 	%rd47, %r27, 4;
	add.s64 	%rd48, %rd1, %rd47;
	ld.global.f32 	%f50, [%rd48];
	fma.rn.f32 	%f51, %f49, %f50, %f53;
	st.global.f32 	[%rd3], %f51;
$L__BB2_12:
	ret;

}
	// .globl	_Z8backpropPfS_S_S_i
.visible .entry _Z8backpropPfS_S_S_i(
	.param .u64 .ptr .align 1 _Z8backpropPfS_S_S_i_param_0,
	.param .u64 .ptr .align 1 _Z8backpropPfS_S_S_i_param_1,
	.param .u64 .ptr .align 1 _Z8backpropPfS_S_S_i_param_2,
	.param .u64 .ptr .align 1 _Z8backpropPfS_S_S_i_param_3,
	.param .u32 _Z8backpropPfS_S_S_i_param_4
)
{
	.reg .pred 	%p<10>;
	.reg .b32 	%r<102>;
	.reg .b32 	%f<62>;
	.reg .b64 	%rd<82>;
	.reg .b64 	%fd<6>;

	ld.param.u64 	%rd11, [_Z8backpropPfS_S_S_i_param_1];
	ld.param.u64 	%rd12, [_Z8backpropPfS_S_S_i_param_2];
	ld.param.u64 	%rd13, [_Z8backpropPfS_S_S_i_param_3];
	ld.param.u32 	%r60, [_Z8backpropPfS_S_S_i_param_4];
	cvta.to.global.u64 	%rd1, %rd12;
	cvta.to.global.u64 	%rd2, %rd11;
	cvta.to.global.u64 	%rd14, %rd13;
	mov.u32 	%r1, %ctaid.x;
	mov.u32 	%r2, %tid.x;
	mov.u32 	%r3, %nctaid.x;
	mov.u32 	%r4, %ntid.x;
	mad.lo.s32 	%r5, %r2, %r3, %r1;
	mul.wide.u32 	%rd15, %r5, 4;
	add.s64 	%rd3, %rd14, %rd15;
	mov.b32 	%r61, 0;
	st.global.u32 	[%rd3], %r61;
	setp.lt.s32 	%p1, %r60, 1;
	mov.f32 	%f61, 0f00000000;
	@%p1 bra 	$L__BB3_12;
	setp.lt.u32 	%p2, %r60, 8;
	mov.b32 	%r100, 0;
	mov.f32 	%f61, 0f00000000;
	@%p2 bra 	$L__BB3_4;
	and.b32  	%r63, %r60, 2147483640;
	neg.s32 	%r98, %r63;
	add.s32 	%r97, %r2, %r4;
	shl.b32 	%r64, %r4, 1;
	add.s32 	%r96, %r2, %r64;
	mad.lo.s32 	%r95, %r4, 3, %r2;
	shl.b32 	%r65, %r4, 2;
	add.s32 	%r94, %r2, %r65;
	mad.lo.s32 	%r93, %r4, 5, %r2;
	mad.lo.s32 	%r92, %r4, 6, %r2;
	mad.lo.s32 	%r91, %r4, 7, %r2;
	mul.wide.u32 	%rd16, %r2, 4;
	add.s64 	%rd81, %rd1, %rd16;
	add.s32 	%r90, %r3, %r1;
	shl.b32 	%r15, %r3, 3;
	shl.b32 	%r66, %r3, 1;
	add.s32 	%r89, %r1, %r66;
	mad.lo.s32 	%r88, %r3, 3, %r1;
	shl.b32 	%r67, %r3, 2;
	add.s32 	%r87, %r1, %r67;
	mad.lo.s32 	%r86, %r3, 5, %r1;
	mad.lo.s32 	%r85, %r3, 6, %r1;
	mad.lo.s32 	%r84, %r3, 7, %r1;
	mul.wide.u32 	%rd17, %r1, 4;
	add.s64 	%rd80, %rd2, %rd17;
	mov.f32 	%f61, 0f00000000;
	mul.wide.u32 	%rd46, %r4, 32;
	mul.wide.u32 	%rd47, %r15, 4;
$L__BB3_3:
	.pragma "nounroll";
	and.b32  	%r100, %r60, 2147483640;
	ld.global.f32 	%f13, [%rd80];
	ld.global.f32 	%f14, [%rd81];
	fma.rn.f32 	%f15, %f13, %f14, %f61;
	st.global.f32 	[%rd3], %f15;
	mul.wide.u32 	%rd18, %r90, 4;
	add.s64 	%rd19, %rd2, %rd18;
	ld.global.f32 	%f16, [%rd19];
	mul.wide.u32 	%rd20, %r97, 4;
	add.s64 	%rd21, %rd1, %rd20;
	ld.global.f32 	%f17, [%rd21];
	fma.rn.f32 	%f18, %f16, %f17, %f15;
	st.global.f32 	[%rd3], %f18;
	mul.wide.u32 	%rd22, %r89, 4;
	add.s64 	%rd23, %rd2, %rd22;
	ld.global.f32 	%f19, [%rd23];
	mul.wide.u32 	%rd24, %r96, 4;
	add.s64 	%rd25, %rd1, %rd24;
	ld.global.f32 	%f20, [%rd25];
	fma.rn.f32 	%f21, %f19, %f20, %f18;
	st.global.f32 	[%rd3], %f21;
	mul.wide.u32 	%rd26, %r88, 4;
	add.s64 	%rd27, %rd2, %rd26;
	ld.global.f32 	%f22, [%rd27];
	mul.wide.u32 	%rd28, %r95, 4;
	add.s64 	%rd29, %rd1, %rd28;
	ld.global.f32 	%f23, [%rd29];
	fma.rn.f32 	%f24, %f22, %f23, %f21;
	st.global.f32 	[%rd3], %f24;
	mul.wide.u32 	%rd30, %r87, 4;
	add.s64 	%rd31, %rd2, %rd30;
	ld.global.f32 	%f25, [%rd31];
	mul.wide.u32 	%rd32, %r94, 4;
	add.s64 	%rd33, %rd1, %rd32;
	ld.global.f32 	%f26, [%rd33];
	fma.rn.f32 	%f27, %f25, %f26, %f24;
	st.global.f32 	[%rd3], %f27;
	mul.wide.u32 	%rd34, %r86, 4;
	add.s64 	%rd35, %rd2, %rd34;
	ld.global.f32 	%f28, [%rd35];
	mul.wide.u32 	%rd36, %r93, 4;
	add.s64 	%rd37, %rd1, %rd36;
	ld.global.f32 	%f29, [%rd37];
	fma.rn.f32 	%f30, %f28, %f29, %f27;
	st.global.f32 	[%rd3], %f30;
	mul.wide.u32 	%rd38, %r85, 4;
	add.s64 	%rd39, %rd2, %rd38;
	ld.global.f32 	%f31, [%rd39];
	mul.wide.u32 	%rd40, %r92, 4;
	add.s64 	%rd41, %rd1, %rd40;
	ld.global.f32 	%f32, [%rd41];
	fma.rn.f32 	%f33, %f31, %f32, %f30;
	st.global.f32 	[%rd3], %f33;
	mul.wide.u32 	%rd42, %r84, 4;
	add.s64 	%rd43, %rd2, %rd42;
	ld.global.f32 	%f34, [%rd43];
	mul.wide.u32 	%rd44, %r91, 4;
	add.s64 	%rd45, %rd1, %rd44;
	ld.global.f32 	%f35, [%rd45];
	fma.rn.f32 	%f61, %f34, %f35, %f33;
	st.global.f32 	[%rd3], %f61;
	add.s32 	%r98, %r98, 8;
	shl.b32 	%r68, %r4, 3;
	add.s32 	%r97, %r97, %r68;
	add.s32 	%r96, %r96, %r68;
	add.s32 	%r95, %r95, %r68;
	add.s32 	%r94, %r94, %r68;
	add.s32 	%r93, %r93, %r68;
	add.s32 	%r92, %r92, %r68;
	add.s32 	%r91, %r91, %r68;
	add.s64 	%rd81, %rd81, %rd46;
	add.s32 	%r90, %r90, %r15;
	add.s32 	%r89, %r89, %r15;
	add.s32 	%r88, %r88, %r15;
	add.s32 	%r87, %r87, %r15;
	add.s32 	%r86, %r86, %r15;
	add.s32 	%r85, %r85, %r15;
	add.s32 	%r84, %r84, %r15;
	add.s64 	%rd80, %rd80, %rd47;
	setp.ne.s32 	%p3, %r98, 0;
	@%p3 bra 	$L__BB3_3;
$L__BB3_4:
	and.b32  	%r54, %r60, 7;
	setp.eq.s32 	%p4, %r54, 0;
	@%p4 bra 	$L__BB3_12;
	and.b32  	%r55, %r60, 3;
	setp.lt.u32 	%p5, %r54, 4;
	@%p5 bra 	$L__BB3_7;
	mad.lo.s32 	%r69, %r100, %r3, %r1;
	mul.wide.u32 	%rd48, %r69, 4;
	add.s64 	%rd49, %rd2, %rd48;
	ld.global.f32 	%f36, [%rd49];
	mad.lo.s32 	%r70, %r100, %r4, %r2;
	mul.wide.u32 	%rd50, %r70, 4;
	add.s64 	%rd51, %rd1, %rd50;
	ld.global.f32 	%f37, [%rd51];
	fma.rn.f32 	%f38, %f36, %f37, %f61;
	st.global.f32 	[%rd3], %f38;
	add.s32 	%r71, %r69, %r3;
	mul.wide.u32 	%rd52, %r71, 4;
	add.s64 	%rd53, %rd2, %rd52;
	ld.global.f32 	%f39, [%rd53];
	add.s32 	%r72, %r70, %r4;
	mul.wide.u32 	%rd54, %r72, 4;
	add.s64 	%rd55, %rd1, %rd54;
	ld.global.f32 	%f40, [%rd55];
	fma.rn.f32 	%f41, %f39, %f40, %f38;
	st.global.f32 	[%rd3], %f41;
	add.s32 	%r73, %r71, %r3;
	mul.wide.u32 	%rd56, %r73, 4;
	add.s64 	%rd57, %rd2, %rd56;
	ld.global.f32 	%f42, [%rd57];
	add.s32 	%r74, %r72, %r4;
	mul.wide.u32 	%rd58, %r74, 4;
	add.s64 	%rd59, %rd1, %rd58;
	ld.global.f32 	%f43, [%rd59];
	fma.rn.f32 	%f44, %f42, %f43, %f41;
	st.global.f32 	[%rd3], %f44;
	add.s32 	%r75, %r73, %r3;
	mul.wide.u32 	%rd60, %r75, 4;
	add.s64 	%rd61, %rd2, %rd60;
	ld.global.f32 	%f45, [%rd61];
	add.s32 	%r76, %r74, %r4;
	mul.wide.u32 	%rd62, %r76, 4;
	add.s64 	%rd63, %rd1, %rd62;
	ld.global.f32 	%f46, [%rd63];
	fma.rn.f32 	%f61, %f45, %f46, %f44;
	st.global.f32 	[%rd3], %f61;
	add.s32 	%r100, %r100, 4;
$L__BB3_7:
	setp.eq.s32 	%p6, %r55, 0;
	@%p6 bra 	$L__BB3_12;
	setp.eq.s32 	%p7, %r55, 1;
	@%p7 bra 	$L__BB3_10;
	mad.lo.s32 	%r77, %r100, %r3, %r1;
	mul.wide.u32 	%rd64, %r77, 4;
	add.s64 	%rd65, %rd2, %rd64;
	ld.global.f32 	%f47, [%rd65];
	mad.lo.s32 	%r78, %r100, %r4, %r2;
	mul.wide.u32 	%rd66, %r78, 4;
	add.s64 	%rd67, %rd1, %rd66;
	ld.global.f32 	%f48, [%rd67];
	fma.rn.f32 	%f49, %f47, %f48, %f61;
	st.global.f32 	[%rd3], %f49;
	add.s32 	%r79, %r77, %r3;
	mul.wide.u32 	%rd68, %r79, 4;
	add.s64 	%rd69, %rd2, %rd68;
	ld.global.f32 	%f50, [%rd69];
	add.s32 	%r80, %r78, %r4;
	mul.wide.u32 	%rd70, %r80, 4;
	add.s64 	%rd71, %rd1, %rd70;
	ld.global.f32 	%f51, [%rd71];
	fma.rn.f32 	%f61, %f50, %f51, %f49;
	st.global.f32 	[%rd3], %f61;
	add.s32 	%r100, %r100, 2;
$L__BB3_10:
	and.b32  	%r81, %r60, 1;
	setp.eq.b32 	%p8, %r81, 1;
	not.pred 	%p9, %p8;
	@%p9 bra 	$L__BB3_12;
	mad.lo.s32 	%r82, %r100, %r3, %r1;
	mul.wide.u32 	%rd72, %r82, 4;
	add.s64 	%rd73, %rd2, %rd72;
	ld.global.f32 	%f52, [%rd73];
	mad.lo.s32 	%r83, %r100, %r4, %r2;
	mul.wide.u32 	%rd74, %r83, 4;
	add.s64 	%rd75, %rd1, %rd74;
	ld.global.f32 	%f53, [%rd75];
	fma.rn.f32 	%f61, %f52, %f53, %f61;
	st.global.f32 	[%rd3], %f61;
$L__BB3_12:
	ld.param.u64 	%rd79, [_Z8backpropPfS_S_S_i_param_0];
	cvta.to.global.u64 	%rd76, %rd79;
	mul.wide.u32 	%rd77, %r5, 4;
	add.s64 	%rd78, %rd76, %rd77;
	ld.global.f32 	%f54, [%rd78];
	mul.f32 	%f55, %f54, %f54;
	cvt.f64.f32 	%fd1, %f55;
	mov.f64 	%fd2, 0d3FF0000000000000;
	sub.f64 	%fd3, %fd2, %fd1;
	cvt.f64.f32 	%fd4, %f61;
	mul.f64 	%fd5, %fd3, %fd4;
	cvt.rn.f32.f64 	%f56, %fd5;
	st.global.f32 	[%rd3], %f56;
	ret;

}
	// .globl	_Z7row_sumPfS_i
.visible .entry _Z7row_sumPfS_i(
	.param .u64 .ptr .align 1 _Z7row_sumPfS_i_param_0,
	.param .u64 .ptr .align 1 _Z7row_sumPfS_i_param_1,
	.param .u32 _Z7row_sumPfS_i_param_2
)
{
	.reg .pred 	%p<10>;
	.reg .b32 	%r<29>;
	.reg .b32 	%f<71>;
	.reg .b64 	%rd<32>;

	ld.param.u64 	%rd9, [_Z7row_sumPfS_i_param_0];
	ld.param.u64 	%rd10, [_Z7row_sumPfS_i_param_1];
	ld.param.u32 	%r18, [_Z7row_sumPfS_i_param_2];
	cvta.to.global.u64 	%rd1, %rd9;
	cvta.to.global.u64 	%rd11, %rd10;
	mov.u32 	%r1, %tid.x;
	mul.wide.u32 	%rd12, %r1, 4;
	add.s64 	%rd2, %rd11, %rd12;
	mov.b32 	%r19, 0;
	st.global.u32 	[%rd2], %r19;
	setp.lt.s32 	%p1, %r18, 1;
	@%p1 bra 	$L__BB4_13;
	mul.lo.s32 	%r2, %r18, %r1;
	and.b32  	%r3, %r18, 15;
	setp.lt.u32 	%p2, %r18, 16;
	mov.b32 	%r26, 0;
	mov.f32 	%f67, 0f00000000;
	@%p2 bra 	$L__BB4_4;
	and.b32  	%r26, %r18, 2147483632;
	neg.s32 	%r24, %r26;
	mul.wide.u32 	%rd13, %r2, 4;
	add.s64 	%rd14, %rd13, %rd1;
	add.s64 	%rd30, %rd14, 32;
	mov.f32 	%f67, 0f00000000;
$L__BB4_3:
	.pragma "nounroll";
	ld.global.f32 	%f12, [%rd30+-32];
	add.f32 	%f13, %f12, %f67;
	st.global.f32 	[%rd2], %f13;
	ld.global.f32 	%f14, [%rd30+-28];
	add.f32 	%f15, %f14, %f13;
	st.global.f32 	[%rd2], %f15;
	ld.global.f32 	%f16, [%rd30+-24];
	add.f32 	%f17, %f16, %f15;
	st.global.f32 	[%rd2], %f17;
	ld.global.f32 	%f18, [%rd30+-20];
	add.f32 	%f19, %f18, %f17;
	st.global.f32 	[%rd2], %f19;
	ld.global.f32 	%f20, [%rd30+-16];
	add.f32 	%f21, %f20, %f19;
	st.global.f32 	[%rd2], %f21;
	ld.global.f32 	%f22, [%rd30+-12];
	add.f32 	%f23, %f22, %f21;
	st.global.f32 	[%rd2], %f23;
	ld.global.f32 	%f24, [%rd30+-8];
	add.f32 	%f25, %f24, %f23;
	st.global.f32 	[%rd2], %f25;
	ld.global.f32 	%f26, [%rd30+-4];
	add.f32 	%f27, %f26, %f25;
	st.global.f32 	[%rd2], %f27;
	ld.global.f32 	%f28, [%rd30];
	add.f32 	%f29, %f28, %f27;
	st.global.f32 	[%rd2], %f29;
	ld.global.f32 	%f30, [%rd30+4];
	add.f32 	%f31, %f30, %f29;
	st.global.f32 	[%rd2], %f31;
	ld.global.f32 	%f32, [%rd30+8];
	add.f32 	%f33, %f32, %f31;
	st.global.f32 	[%rd2], %f33;
	ld.global.f32 	%f34, [%rd30+12];
	add.f32 	%f35, %f34, %f33;
	st.global.f32 	[%rd2], %f35;
	ld.global.f32 	%f36, [%rd30+16];
	add.f32 	%f37, %f36, %f35;
	st.global.f32 	[%rd2], %f37;
	ld.global.f32 	%f38, [%rd30+20];
	add.f32 	%f39, %f38, %f37;
	st.global.f32 	[%rd2], %f39;
	ld.global.f32 	%f40, [%rd30+24];
	add.f32 	%f41, %f40, %f39;
	st.global.f32 	[%rd2], %f41;
	ld.global.f32 	%f42, [%rd30+28];
	add.f32 	%f67, %f42, %f41;
	st.global.f32 	[%rd2], %f67;
	add.s32 	%r24, %r24, 16;
	add.s64 	%rd30, %rd30, 64;
	setp.ne.s32 	%p3, %r24, 0;
	@%p3 bra 	$L__BB4_3;
$L__BB4_4:
	setp.eq.s32 	%p4, %r3, 0;
	@%p4 bra 	$L__BB4_13;
	and.b32  	%r9, %r18, 7;
	setp.lt.u32 	%p5, %r3, 8;
	@%p5 bra 	$L__BB4_7;
	add.s32 	%r21, %r26, %r2;
	mul.wide.u32 	%rd15, %r21, 4;
	add.s64 	%rd16, %rd1, %rd15;
	ld.global.f32 	%f43, [%rd16];
	add.f32 	%f44, %f43, %f67;
	st.global.f32 	[%rd2], %f44;
	cvt.u64.u32 	%rd17, %r2;
	cvt.u64.u32 	%rd18, %r26;
	add.s64 	%rd19, %rd18, %rd17;
	shl.b64 	%rd20, %rd19, 2;
	add.s64 	%rd21, %rd1, %rd20;
	ld.global.f32 	%f45, [%rd21+4];
	add.f32 	%f46, %f45, %f44;
	st.global.f32 	[%rd2], %f46;
	ld.global.f32 	%f47, [%rd21+8];
	add.f32 	%f48, %f47, %f46;
	st.global.f32 	[%rd2], %f48;
	ld.global.f32 	%f49, [%rd21+12];
	add.f32 	%f50, %f49, %f48;
	st.global.f32 	[%rd2], %f50;
	ld.global.f32 	%f51, [%rd21+16];
	add.f32 	%f52, %f51, %f50;
	st.global.f32 	[%rd2], %f52;
	ld.global.f32 	%f53, [%rd21+20];
	add.f32 	%f54, %f53, %f52;
	st.global.f32 	[%rd2], %f54;
	ld.global.f32 	%f55, [%rd21+24];
	add.f32 	%f56, %f55, %f54;
	st.global.f32 	[%rd2], %f56;
	ld.global.f32 	%f57, [%rd21+28];
	add.f32 	%f67, %f57, %f56;
	st.global.f32 	[%rd2], %f67;
	add.s32 	%r26, %r26, 8;
$L__BB4_7:
	setp.eq.s32 	%p6, %r9, 0;
	@%p6 bra 	$L__BB4_13;
	and.b32  	%r12, %r18, 3;
	setp.lt.u32 	%p7, %r9, 4;
	@%p7 bra 	$L__BB4_10;
	add.s32 	%r22, %r26, %r2;
	mul.wide.u32 	%rd22, %r22, 4;
	add.s64 	%rd23, %rd1, %rd22;
	ld.global.f32 	%f58, [%rd23];
	add.f32 	%f59, %f58, %f67;
	st.global.f32 	[%rd2], %f59;
	cvt.u64.u32 	%rd24, %r2;
	cvt.u64.u32 	%rd25, %r26;
	add.s64 	%rd26, %rd25, %rd24;
	shl.b64 	%rd27, %rd26, 2;
	add.s64 	%rd28, %rd1, %rd27;
	ld.global.f32 	%f60, [%rd28+4];
	add.f32 	%f61, %f60, %f59;
	st.global.f32 	[%rd2], %f61;
	ld.global.f32 	%f62, [%rd28+8];
	add.f32 	%f63, %f62, %f61;
	st.global.f32 	[%rd2], %f63;
	ld.global.f32 	%f64, [%rd28+12];
	add.f32 	%f67, %f64, %f63;
	st.global.f32 	[%rd2], %f67;
	add.s32 	%r26, %r26, 4;
$L__BB4_10:
	setp.eq.s32 	%p8, %r12, 0;
	@%p8 bra 	$L__BB4_13;
	add.s32 	%r23, %r26, %r2;
	mul.wide.u32 	%rd29, %r23, 4;
	add.s64 	%rd31, %rd1, %rd29;
	neg.s32 	%r28, %r12;
$L__BB4_12:
	.pragma "nounroll";
	ld.global.f32 	%f65, [%rd31];
	add.f32 	%f67, %f65, %f67;
	st.global.f32 	[%rd2], %f67;
	add.s64 	%rd31, %rd31, 4;
	add.s32 	%r28, %r28, 1;
	setp.ne.s32 	%p9, %r28, 0;
	@%p9 bra 	$L__BB4_12;
$L__BB4_13:
	ret;

}
	// .globl	_Z3subPfS_S_
.visible .entry _Z3subPfS_S_(
	.param .u64 .ptr .align 1 _Z3subPfS_S__param_0,
	.param .u64 .ptr .align 1 _Z3subPfS_S__param_1,
	.param .u64 .ptr .align 1 _Z3subPfS_S__param_2
)
{
	.reg .b32 	%r<5>;
	.reg .b32 	%f<4>;
	.reg .b64 	%rd<11>;

	ld.param.u64 	%rd1, [_Z3subPfS_S__param_0];
	ld.param.u64 	%rd2, [_Z3subPfS_S__param_1];
	ld.param.u64 	%rd3, [_Z3subPfS_S__param_2];
	cvta.to.global.u64 	%rd4, %rd3;
	cvta.to.global.u64 	%rd5, %rd2;
	cvta.to.global.u64 	%rd6, %rd1;
	mov.u32 	%r1, %ctaid.x;
	mov.u32 	%r2, %tid.x;
	mov.u32 	%r3, %nctaid.x;
	mad.lo.s32 	%r4, %r2, %r3, %r1;
	mul.wide.u32 	%rd7, %r4, 4;
	add.s64 	%rd8, %rd6, %rd7;
	ld.global.f32 	%f1, [%rd8];
	add.s64 	%rd9, %rd5, %rd7;
	ld.global.f32 	%f2, [%rd9];
	sub.f32 	%f3, %f1, %f2;
	add.s64 	%rd10, %rd4, %rd7;
	st.global.f32 	[%rd10], %f3;
	ret;

}
	// .globl	_Z22stochastic_update_AdamPfS_S_S_fi
.visible .entry _Z22stochastic_update_AdamPfS_S_S_fi(
	.param .u64 .ptr .align 1 _Z22stochastic_update_AdamPfS_S_S_fi_param_0,
	.param .u64 .ptr .align 1 _Z22stochastic_update_AdamPfS_S_S_fi_param_1,
	.param .u64 .ptr .align 1 _Z22stochastic_update_AdamPfS_S_S_fi_param_2,
	.param .u64 .ptr .align 1 _Z22stochastic_update_AdamPfS_S_S_fi_param_3,
	.param .f32 _Z22stochastic_update_AdamPfS_S_S_fi_param_4,
	.param .u32 _Z22stochastic_update_AdamPfS_S_S_fi_param_5
)
{
	.reg .pred 	%p<5>;
	.reg .b32 	%r<12>;
	.reg .b32 	%f<21>;
	.reg .b64 	%rd<17>;
	.reg .b64 	%fd<31>;

	ld.param.u64 	%rd1, [_Z22stochastic_update_AdamPfS_S_S_fi_param_0];
	ld.param.u64 	%rd2, [_Z22stochastic_update_AdamPfS_S_S_fi_param_1];
	ld.param.u64 	%rd3, [_Z22stochastic_update_AdamPfS_S_S_fi_param_2];
	ld.param.u64 	%rd4, [_Z22stochastic_update_AdamPfS_S_S_fi_param_3];
	ld.param.f32 	%f1, [_Z22stochastic_update_AdamPfS_S_S_fi_param_4];
	ld.param.u32 	%r1, [_Z22stochastic_update_AdamPfS_S_S_fi_param_5];
	cvta.to.global.u64 	%rd5, %rd4;
	cvta.to.global.u64 	%rd6, %rd2;
	cvta.to.global.u64 	%rd7, %rd3;
	mov.u32 	%r2, %ctaid.x;
	mov.u32 	%r3, %tid.x;
	mov.u32 	%r4, %nctaid.x;
	mad.lo.s32 	%r5, %r3, %r4, %r2;
	mul.wide.u32 	%rd8, %r5, 4;
	add.s64 	%rd9, %rd7, %rd8;
	ld.global.f32 	%f2, [%rd9];
	mul.f32 	%f3, %f2, 0f3F666666;
	cvt.f64.f32 	%fd1, %f3;
	add.s64 	%rd10, %rd6, %rd8;
	ld.global.f32 	%f4, [%rd10];
	cvt.f64.f32 	%fd2, %f4;
	fma.rn.f64 	%fd3, %fd2, 0d3FB9999A00000000, %fd1;
	cvt.rn.f32.f64 	%f5, %fd3;
	st.global.f32 	[%rd9], %f5;
	add.s64 	%rd11, %rd5, %rd8;
	ld.global.f32 	%f6, [%rd11];
	mul.f32 	%f7, %f6, 0f3F7FBE77;
	cvt.f64.f32 	%fd4, %f7;
	ld.global.f32 	%f8, [%rd10];
	mul.f32 	%f9, %f8, %f8;
	cvt.f64.f32 	%fd5, %f9;
	fma.rn.f64 	%fd6, %fd5, 0d3F50624000000000, %fd4;
	cvt.rn.f32.f64 	%f10, %fd6;
	st.global.f32 	[%rd11], %f10;
	cvt.rn.f64.s32 	%fd7, %r1;
	mov.f64 	%fd8, 0d3FECCCCCC0000000;
	{
	.reg .b32 %temp; 
	mov.b64 	{%temp, %r6}, %fd8;
	}
	{
	.reg .b32 %temp; 
	mov.b64 	{%temp, %r7}, %fd7;
	}
	shr.u32 	%r8, %r7, 20;
	and.b32  	%r9, %r8, 2047;
	add.s32 	%r10, %r9, -1012;
	mov.b64 	%rd12, %fd7;
	shl.b64 	%rd13, %rd12, %r10;
	setp.eq.s64 	%p1, %rd13, -9223372036854775808;
	{ // callseq 0, 0
	.param .b64 param0;
	st.param.f64 	[param0], 0d3FECCCCCC0000000;
	.param .b64 param1;
	st.param.f64 	[param1], %fd7;
	.param .b64 retval0;
	call.uni (retval0), 
	__internal_accurate_pow, 
	(
	param0, 
	param1
	);
	ld.param.f64 	%fd9, [retval0];
	} // callseq 0
	setp.lt.s32 	%p2, %r6, 0;
	neg.f64 	%fd11, %fd9;
	selp.f64 	%fd12, %fd11, %fd9, %p1;
	selp.f64 	%fd13, %fd12, %fd9, %p2;
	setp.eq.s32 	%p3, %r1, 0;
	mov.f64 	%fd14, 0d3FF0000000000000;
	sub.f64 	%fd15, %fd14, %fd13;
	rcp.rn.f64 	%fd16, %fd15;
	selp.f64 	%fd17, 0d7FF0000000000000, %fd16, %p3;
	ld.global.f32 	%f11, [%rd9];
	cvt.f64.f32 	%fd18, %f11;
	mul.f64 	%fd19, %fd17, %fd18;
	mov.f64 	%fd20, 0d3FEFF7CEE0000000;
	{
	.reg .b32 %temp; 
	mov.b64 	{%temp, %r11}, %fd20;
	}
	{ // callseq 1, 0
	.param .b64 param0;
	st.param.f64 	[param0], 0d3FEFF7CEE0000000;
	.param .b64 param1;
	st.param.f64 	[param1], %fd7;
	.param .b64 retval0;
	call.uni (retval0), 
	__internal_accurate_pow, 
	(
	param0, 
	param1
	);
	ld.param.f64 	%fd21, [retval0];
	} // callseq 1
	setp.lt.s32 	%p4, %r11, 0;
	neg.f64 	%fd23, %fd21;
	selp.f64 	%fd24, %fd23, %fd21, %p1;
	selp.f64 	%fd25, %fd24, %fd21, %p4;
	cvt.rn.f32.f64 	%f12, %fd19;
	cvta.to.global.u64 	%rd15, %rd1;
	sub.f64 	%fd26, %fd14, %fd25;
	rcp.rn.f64 	%fd27, %fd26;
	selp.f64 	%fd28, 0d7FF0000000000000, %fd27, %p3;
	cvt.f64.f32 	%fd29, %f10;
	mul.f64 	%fd30, %fd28, %fd29;
	cvt.rn.f32.f64 	%f13, %fd30;
	sqrt.rn.f32 	%f14, %f13;
	add.f32 	%f15, %f14, 0f322BCC77;
	mov.f32 	%f16, 0fBF800000;
	div.rn.f32 	%f17, %f16, %f15;
	add.s64 	%rd16, %rd15, %rd8;
	ld.global.f32 	%f18, [%rd16];
	mul.f32 	%f19, %f17, %f12;
	fma.rn.f32 	%f20, %f1, %f19, %f18;
	st.global.f32 	[%rd16], %f20;
	ret;

}
.func  (.param .b64 func_retval0) __internal_accurate_pow(
	.param .b64 __internal_accurate_pow_param_0,
	.param .b64 __internal_accurate_pow_param_1
)
{
	.reg .pred 	%p<8>;
	.reg .b32 	%r<49>;
	.reg .b32 	%f<3>;
	.reg .b64 	%fd<109>;

	ld.param.f64 	%fd10, [__internal_accurate_pow_param_0];
	ld.param.f64 	%fd11, [__internal_accurate_pow_param_1];
	{
	.reg .b32 %temp; 
	mov.b64 	{%temp, %r46}, %fd10;
	}
	{
	.reg .b32 %temp; 
	mov.b64 	{%r45, %temp}, %fd10;
	}
	shr.u32 	%r47, %r46, 20;
	setp.gt.u32 	%p1, %r46, 1048575;
	@%p1 bra 	$L__BB7_2;
	mul.f64 	%fd12, %fd10, 0d4350000000000000;
	{
	.reg .b32 %temp; 
	mov.b64 	{%temp, %r46}, %fd12;
	}
	{
	.reg .b32 %temp; 
	mov.b64 	{%r45, %temp}, %fd12;
	}
	shr.u32 	%r16, %r46, 20;
	add.s32 	%r47, %r16, -54;
$L__BB7_2:
	add.s32 	%r48, %r47, -1023;
	and.b32  	%r17, %r46, -2146435073;
	or.b32  	%r18, %r17, 1072693248;
	mov.b64 	%fd107, {%r45, %r18};
	setp.lt.u32 	%p2, %r18, 1073127583;
	@%p2 bra 	$L__BB7_4;
	{
	.reg .b32 %temp; 
	mov.b64 	{%r19, %temp}, %fd107;
	}
	{
	.reg .b32 %temp; 
	mov.b64 	{%temp, %r20}, %fd107;
	}
	add.s32 	%r21, %r20, -1048576;
	mov.b64 	%fd107, {%r19, %r21};
	add.s32 	%r48, %r47, -1022;
$L__BB7_4:
	add.f64 	%fd13, %fd107, 0dBFF0000000000000;
	add.f64 	%fd14, %fd107, 0d3FF0000000000000;
	rcp.approx.ftz.f64 	%fd15, %fd14;
	neg.f64 	%fd16, %fd14;
	fma.rn.f64 	%fd17, %fd16, %fd15, 0d3FF0000000000000;
	fma.rn.f64 	%fd18, %fd17, %fd17, %fd17;
	fma.rn.f64 	%fd19, %fd18, %fd15, %fd15;
	mul.f64 	%fd20, %fd13, %fd19;
	fma.rn.f64 	%fd21, %fd13, %fd19, %fd20;
	mul.f64 	%fd22, %fd21, %fd21;
	fma.rn.f64 	%fd23, %fd22, 0d3EB0F5FF7D2CAFE2, 0d3ED0F5D241AD3B5A;
	fma.rn.f64 	%fd24, %fd23, %fd22, 0d3EF3B20A75488A3F;
	fma.rn.f64 	%fd25, %fd24, %fd22, 0d3F1745CDE4FAECD5;
	fma.rn.f64 	%fd26, %fd25, %fd22, 0d3F3C71C7258A578B;
	fma.rn.f64 	%fd27, %fd26, %fd22, 0d3F6249249242B910;
	fma.rn.f64 	%fd28, %fd27, %fd22, 0d3F89999999999DFB;
	sub.f64 	%fd29, %fd13, %fd21;
	add.f64 	%fd30, %fd29, %fd29;
	neg.f64 	%fd31, %fd21;
	fma.rn.f64 	%fd32, %fd31, %fd13, %fd30;
	mul.f64 	%fd33, %fd19, %fd32;
	fma.rn.f64 	%fd34, %fd22, %fd28, 0d3FB5555555555555;
	mov.f64 	%fd35, 0d3FB5555555555555;
	sub.f64 	%fd36, %fd35, %fd34;
	fma.rn.f64 	%fd37, %fd22, %fd28, %fd36;
	add.f64 	%fd38, %fd37, 0dBC46A4CB00B9E7B0;
	add.f64 	%fd39, %fd34, %fd38;
	sub.f64 	%fd40, %fd34, %fd39;
	add.f64 	%fd41, %fd38, %fd40;
	mul.rn.f64 	%fd42, %fd21, %fd21;
	neg.f64 	%fd43, %fd42;
	fma.rn.f64 	%fd44, %fd21, %fd21, %fd43;
	{
	.reg .b32 %temp; 
	mov.b64 	{%r22, %temp}, %fd33;
	}
	{
	.reg .b32 %temp; 
	mov.b64 	{%temp, %r23}, %fd33;
	}
	add.s32 	%r24, %r23, 1048576;
	mov.b64 	%fd45, {%r22, %r24};
	fma.rn.f64 	%fd46, %fd21, %fd45, %fd44;
	mul.rn.f64 	%fd47, %fd42, %fd21;
	neg.f64 	%fd48, %fd47;
	fma.rn.f64 	%fd49, %fd42, %fd21, %fd48;
	fma.rn.f64 	%fd50, %fd42, %fd33, %fd49;
	fma.rn.f64 	%fd51, %fd46, %fd21, %fd50;
	mul.rn.f64 	%fd52, %fd39, %fd47;
	neg.f64 	%fd53, %fd52;
	fma.rn.f64 	%fd54, %fd39, %fd47, %fd53;
	fma.rn.f64 	%fd55, %fd39, %fd51, %fd54;
	fma.rn.f64 	%fd56, %fd41, %fd47, %fd55;
	add.f64 	%fd57, %fd52, %fd56;
	sub.f64 	%fd58, %fd52, %fd57;
	add.f64 	%fd59, %fd56, %fd58;
	add.f64 	%fd60, %fd21, %fd57;
	sub.f64 	%fd61, %fd21, %fd60;
	add.f64 	%fd62, %fd57, %fd61;
	add.f64 	%fd63, %fd59, %fd62;
	add.f64 	%fd64, %fd33, %fd63;
	add.f64 	%fd65, %fd60, %fd64;
	sub.f64 	%fd66, %fd60, %fd65;
	add.f64 	%fd67, %fd64, %fd66;
	xor.b32  	%r25, %r48, -2147483648;
	mov.b32 	%r26, 1127219200;
	mov.b64 	%fd68, {%r25, %r26};
	mov.b32 	%r27, -2147483648;
	mov.b64 	%fd69, {%r27, %r26};
	sub.f64 	%fd70, %fd68, %fd69;
	fma.rn.f64 	%fd71, %fd70, 0d3FE62E42FEFA39EF, %fd65;
	fma.rn.f64 	%fd72, %fd70, 0dBFE62E42FEFA39EF, %fd71;
	sub.f64 	%fd73, %fd72, %fd65;
	sub.f64 	%fd74, %fd67, %fd73;
	fma.rn.f64 	%fd75, %fd70, 0d3C7ABC9E3B39803F, %fd74;
	add.f64 	%fd76, %fd71, %fd75;
	sub.f64 	%fd77, %fd71, %fd76;
	add.f64 	%fd78, %fd75, %fd77;
	{
	.reg .b32 %temp; 
	mov.b64 	{%temp, %r28}, %fd11;
	}
	{
	.reg .b32 %temp; 
	mov.b64 	{%r29, %temp}, %fd11;
	}
	shl.b32 	%r30, %r28, 1;
	setp.gt.u32 	%p3, %r30, -33554433;
	and.b32  	%r31, %r28, -15728641;
	selp.b32 	%r32, %r31, %r28, %p3;
	mov.b64 	%fd79, {%r29, %r32};
	mul.rn.f64 	%fd80, %fd76, %fd79;
	neg.f64 	%fd81, %fd80;
	fma.rn.f64 	%fd82, %fd76, %fd79, %fd81;
	fma.rn.f64 	%fd83, %fd78, %fd79, %fd82;
	add.f64 	%fd4, %fd80, %fd83;
	sub.f64 	%fd84, %fd80, %fd4;
	add.f64 	%fd5, %fd83, %fd84;
	fma.rn.f64 	%fd85, %fd4, 0d3FF71547652B82FE, 0d4338000000000000;
	{
	.reg .b32 %temp; 
	mov.b64 	{%r13, %temp}, %fd85;
	}
	mov.f64 	%fd86, 0dC338000000000000;
	add.rn.f64 	%fd87, %fd85, %fd86;
	fma.rn.f64 	%fd88, %fd87, 0dBFE62E42FEFA39EF, %fd4;
	fma.rn.f64 	%fd89, %fd87, 0dBC7ABC9E3B39803F, %fd88;
	fma.rn.f64 	%fd90, %fd89, 0d3E5ADE1569CE2BDF, 0d3E928AF3FCA213EA;
	fma.rn.f64 	%fd91, %fd90, %fd89, 0d3EC71DEE62401315;
	fma.rn.f64 	%fd92, %fd91, %fd89, 0d3EFA01997C89EB71;
	fma.rn.f64 	%fd93, %fd92, %fd89, 0d3F2A01A014761F65;
	fma.rn.f64 	%fd94, %fd93, %fd89, 0d3F56C16C1852B7AF;
	fma.rn.f64 	%fd95, %fd94, %fd89, 0d3F81111111122322;
	fma.rn.f64 	%fd96, %fd95, %fd89, 0d3FA55555555502A1;
	fma.rn.f64 	%fd97, %fd96, %fd89, 0d3FC5555555555511;
	fma.rn.f64 	%fd98, %fd97, %fd89, 0d3FE000000000000B;
	fma.rn.f64 	%fd99, %fd98, %fd89, 0d3FF0000000000000;
	fma.rn.f64 	%fd100, %fd99, %fd89, 0d3FF0000000000000;
	{
	.reg .b32 %temp; 
	mov.b64 	{%r14, %temp}, %fd100;
	}
	{
	.reg .b32 %temp; 
	mov.b64 	{%temp, %r15}, %fd100;
	}
	shl.b32 	%r33, %r13, 20;
	add.s32 	%r34, %r33, %r15;
	mov.b64 	%fd108, {%r14, %r34};
	{
	.reg .b32 %temp; 
	mov.b64 	{%temp, %r35}, %fd4;
	}
	mov.b32 	%f2, %r35;
	abs.f32 	%f1, %f2;
	setp.lt.f32 	%p4, %f1, 0f4086232B;
	@%p4 bra 	$L__BB7_7;
	setp.lt.f64 	%p5, %fd4, 0d0000000000000000;
	add.f64 	%fd101, %fd4, 0d7FF0000000000000;
	selp.f64 	%fd108, 0d0000000000000000, %fd101, %p5;
	setp.geu.f32 	%p6, %f1, 0f40874800;
	@%p6 bra 	$L__BB7_7;
	shr.u32 	%r36, %r13, 31;
	add.s32 	%r37, %r13, %r36;
	shr.s32 	%r38, %r37, 1;
	shl.b32 	%r39, %r38, 20;
	add.s32 	%r40, %r15, %r39;
	mov.b64 	%fd102, {%r14, %r40};
	sub.s32 	%r41, %r13, %r38;
	shl.b32 	%r42, %r41, 20;
	add.s32 	%r43, %r42, 1072693248;
	mov.b32 	%r44, 0;
	mov.b64 	%fd103, {%r44, %r43};
	mul.f64 	%fd108, %fd103, %fd102;
$L__BB7_7:
	abs.f64 	%fd104, %fd108;
	setp.eq.f64 	%p7, %fd104, 0d7FF0000000000000;
	fma.rn.f64 	%fd105, %fd108, %fd5, %fd108;
	selp.f64 	%fd106, %fd108, %fd105, %p7;
	st.param.f64 	[func_retval0], %fd106;
	ret;

}


// ===== COMPILED SASS (sm_100) =====

	.target	sm_100

	.elftype	@"ET_EXEC"


//--------------------- .note.nv.tkinfo           --------------------------
	.section	.note.nv.tkinfo,"",@"SHT_NOTE"
	.sectionflags	@"SHF_NOTE_NV_TKINFO"
	.tkinfo
        /*0018*/ 	.word	0x00000002
        /*0030*/ 	.string	""
        /*0030*/ 	.string	"ptxas"
        /*0030*/ 	.string	"Cuda compilation tools, release 13.0, V13.0.88"
        /*0030*/ 	.string	"Build cuda_13.0.r13.0/compiler.36424714_0"
        /*0030*/ 	.string	"-arch sm_100 -m 64 "



//--------------------- .note.nv.cuinfo           --------------------------
	.section	.note.nv.cuinfo,"",@"SHT_NOTE"
	.sectionflags	@"SHF_NOTE_NV_CUINFO"
        /*0018*/ 	.short	0x0002
        /*001a*/ 	.short	0x0064
        /*001c*/ 	.short	0x0082
	.zero		2


//--------------------- .nv.info                  --------------------------
	.section	.nv.info,"",@"SHT_CUDA_INFO"
	.align	4


	//----- nvinfo : EIATTR_REGCOUNT
	.align		4
        /*0000*/ 	.byte	0x04, 0x2f
        /*0002*/ 	.short	(.L_1 - .L_0)
	.align		4
.L_0:
        /*0004*/ 	.word	index@(_Z4copyPfS_S_)
        /*0008*/ 	.word	0x0000000c


	//----- nvinfo : EIATTR_FRAME_SIZE
	.align		4
.L_1:
        /*000c*/ 	.byte	0x04, 0x11
        /*000e*/ 	.short	(.L_3 - .L_2)
	.align		4
.L_2:
        /*0010*/ 	.word	index@(_Z4copyPfS_S_)
        /*0014*/ 	.word	0x00000000


	//----- nvinfo : EIATTR_REGCOUNT
	.align		4
.L_3:
        /*0018*/ 	.byte	0x04, 0x2f
        /*001a*/ 	.short	(.L_5 - .L_4)
	.align		4
.L_4:
        /*001c*/ 	.word	index@(_Z5densePfS_S_S_S_i)
        /*0020*/ 	.word	0x00000020


	//----- nvinfo : EIATTR_FRAME_SIZE
	.align		4
.L_5:
        /*0024*/ 	.byte	0x04, 0x11
        /*0026*/ 	.short	(.L_7 - .L_6)
	.align		4
.L_6:
        /*0028*/ 	.word	index@(_Z5densePfS_S_S_S_i)
        /*002c*/ 	.word	0x00000000


	//----- nvinfo : EIATTR_REGCOUNT
	.align		4
.L_7:
        /*0030*/ 	.byte	0x04, 0x2f
        /*0032*/ 	.short	(.L_9 - .L_8)
	.align		4
.L_8:
        /*0034*/ 	.word	index@(_Z7matmul1PfS_S_i)
        /*0038*/ 	.word	0x00000017


	//----- nvinfo : EIATTR_FRAME_SIZE
	.align		4
.L_9:
        /*003c*/ 	.byte	0x04, 0x11
        /*003e*/ 	.short	(.L_11 - .L_10)
	.align		4
.L_10:
        /*0040*/ 	.word	index@(_Z7matmul1PfS_S_i)
        /*0044*/ 	.word	0x00000000


	//----- nvinfo : EIATTR_REGCOUNT
	.align		4
.L_11:
        /*0048*/ 	.byte	0x04, 0x2f
        /*004a*/ 	.short	(.L_13 - .L_12)
	.align		4
.L_12:
        /*004c*/ 	.word	index@(_Z8backpropPfS_S_S_i)
        /*0050*/ 	.word	0x0000001e


	//----- nvinfo : EIATTR_FRAME_SIZE
	.align		4
.L_13:
        /*0054*/ 	.byte	0x04, 0x11
        /*0056*/ 	.short	(.L_15 - .L_14)
	.align		4
.L_14:
        /*0058*/ 	.word	index@(_Z8backpropPfS_S_S_i)
        /*005c*/ 	.word	0x00000000


	//----- nvinfo : EIATTR_REGCOUNT
	.align		4
.L_15:
        /*0060*/ 	.byte	0x04, 0x2f
        /*0062*/ 	.short	(.L_17 - .L_16)
	.align		4
.L_16:
        /*0064*/ 	.word	index@(_Z7row_sumPfS_i)
        /*0068*/ 	.word	0x00000014


	//----- nvinfo : EIATTR_FRAME_SIZE
	.align		4
.L_17:
        /*006c*/ 	.byte	0x04, 0x11
        /*006e*/ 	.short	(.L_19 - .L_18)
	.align		4
.L_18:
        /*0070*/ 	.word	index@(_Z7row_sumPfS_i)
        /*0074*/ 	.word	0x00000000


	//----- nvinfo : EIATTR_REGCOUNT
	.align		4
.L_19:
        /*0078*/ 	.byte	0x04, 0x2f
        /*007a*/ 	.short	(.L_21 - .L_20)
	.align		4
.L_20:
        /*007c*/ 	.word	index@(_Z3subPfS_S_)
        /*0080*/ 	.word	0x0000000c


	//----- nvinfo : EIATTR_FRAME_SIZE
	.align		4
.L_21:
        /*0084*/ 	.byte	0x04, 0x11
        /*0086*/ 	.short	(.L_23 - .L_22)
	.align		4
.L_22:
        /*0088*/ 	.word	index@(_Z3subPfS_S_)
        /*008c*/ 	.word	0x00000000


	//----- nvinfo : EIATTR_REGCOUNT
	.align		4
.L_23:
        /*0090*/ 	.byte	0x04, 0x2f
        /*0092*/ 	.short	(.L_25 - .L_24)
	.align		4
.L_24:
        /*0094*/ 	.word	index@(_Z22stochastic_update_AdamPfS_S_S_fi)
        /*0098*/ 	.word	0x00000020


	//----- nvinfo : EIATTR_FRAME_SIZE
	.align		4
.L_25:
        /*009c*/ 	.byte	0x04, 0x11
        /*009e*/ 	.short	(.L_27 - .L_26)
	.align		4
.L_26:
        /*00a0*/ 	.word	index@($_Z22stochastic_update_AdamPfS_S_S_fi$__internal_accurate_pow)
        /*00a4*/ 	.word	0x00000000


	//----- nvinfo : EIATTR_FRAME_SIZE
	.align		4
.L_27:
        /*00a8*/ 	.byte	0x04, 0x11
        /*00aa*/ 	.short	(.L_29 - .L_28)
	.align		4
.L_28:
        /*00ac*/ 	.word	index@($__internal_2_$__cuda_sm3x_div_rn_noftz_f32_slowpath)
        /*00b0*/ 	.word	0x00000000


	//----- nvinfo : EIATTR_FRAME_SIZE
	.align		4
.L_29:
        /*00b4*/ 	.byte	0x04, 0x11
        /*00b6*/ 	.short	(.L_31 - .L_30)
	.align		4
.L_30:
        /*00b8*/ 	.word	index@($__internal_1_$__cuda_sm20_sqrt_rn_f32_slowpath)
        /*00bc*/ 	.word	0x00000000


	//----- nvinfo : EIATTR_FRAME_SIZE
	.align		4
.L_31:
        /*00c0*/ 	.byte	0x04, 0x11
        /*00c2*/ 	.short	(.L_33 - .L_32)
	.align		4
.L_32:
        /*00c4*/ 	.word	index@($__internal_0_$__cuda_sm20_dblrcp_rn_slowpath_v3)
        /*00c8*/ 	.word	0x00000000


	//----- nvinfo : EIATTR_FRAME_SIZE
	.align		4
.L_33:
        /*00cc*/ 	.byte	0x04, 0x11
        /*00ce*/ 	.short	(.L_35 - .L_34)
	.align		4
.L_34:
        /*00d0*/ 	.word	index@(_Z22stochastic_update_AdamPfS_S_S_fi)
        /*00d4*/ 	.word	0x00000000


	//----- nvinfo : EIATTR_MIN_STACK_SIZE
	.align		4
.L_35:
        /*00d8*/ 	.byte	0x04, 0x12
        /*00da*/ 	.short	(.L_37 - .L_36)
	.align		4
.L_36:
        /*00dc*/ 	.word	index@(_Z22stochastic_update_AdamPfS_S_S_fi)
        /*00e0*/ 	.word	0x00000000


	//----- nvinfo : EIATTR_MIN_STACK_SIZE
	.align		4
.L_37:
        /*00e4*/ 	.byte	0x04, 0x12
        /*00e6*/ 	.short	(.L_39 - .L_38)
	.align		4
.L_38:
        /*00e8*/ 	.word	index@(_Z3subPfS_S_)
        /*00ec*/ 	.word	0x00000000


	//----- nvinfo : EIATTR_MIN_STACK_SIZE
	.align		4
.L_39:
        /*00f0*/ 	.byte	0x04, 0x12
        /*00f2*/ 	.short	(.L_41 - .L_40)
	.align		4
.L_40:
        /*00f4*/ 	.word	index@(_Z7row_sumPfS_i)
        /*00f8*/ 	.word	0x00000000


	//----- nvinfo : EIATTR_MIN_STACK_SIZE
	.align		4
.L_41:
        /*00fc*/ 	.byte	0x04, 0x12
        /*00fe*/ 	.short	(.L_43 - .L_42)
	.align		4
.L_42:
        /*0100*/ 	.word	index@(_Z8backpropPfS_S_S_i)
        /*0104*/ 	.word	0x00000000


	//----- nvinfo : EIATTR_MIN_STACK_SIZE
	.align		4
.L_43:
        /*0108*/ 	.byte	0x04, 0x12
        /*010a*/ 	.short	(.L_45 - .L_44)
	.align		4
.L_44:
        /*010c*/ 	.word	index@(_Z7matmul1PfS_S_i)
        /*0110*/ 	.word	0x00000000


	//----- nvinfo : EIATTR_MIN_STACK_SIZE
	.align		4
.L_45:
        /*0114*/ 	.byte	0x04, 0x12
        /*0116*/ 	.short	(.L_47 - .L_46)
	.align		4
.L_46:
        /*0118*/ 	.word	index@(_Z5densePfS_S_S_S_i)
        /*011c*/ 	.word	0x00000000


	//----- nvinfo : EIATTR_MIN_STACK_SIZE
	.align		4
.L_47:
        /*0120*/ 	.byte	0x04, 0x12
        /*0122*/ 	.short	(.L_49 - .L_48)
	.align		4
.L_48:
        /*0124*/ 	.word	index@(_Z4copyPfS_S_)
        /*0128*/ 	.word	0x00000000
.L_49:


//--------------------- .nv.compat                --------------------------
	.section	.nv.compat,"",@"SHT_CUDA_COMPAT_INFO"
	.align	4
        /*0000*/ 	.byte	0x02, 0x09, 0x00, 0x00, 0x02, 0x02, 0x01, 0x00, 0x02, 0x05, 0x05, 0x00, 0x03, 0x07, 0x01, 0x01
        /*0010*/ 	.byte	0x02, 0x03, 0x00, 0x00, 0x02, 0x06, 0x01, 0x00, 0x04, 0x0b, 0x08, 0x00, 0x01, 0x00, 0x00, 0x00
        /*0020*/ 	.byte	0x00, 0x00, 0x00, 0x00


//--------------------- .nv.info._Z22stochastic_update_AdamPfS_S_S_fi --------------------------
	.section	.nv.info._Z22stochastic_update_AdamPfS_S_S_fi,"",@"SHT_CUDA_INFO"
	.sectionflags	@""
	.align	4


	//----- nvinfo : EIATTR_CUDA_API_VERSION
	.align		4
        /*0000*/ 	.byte	0x04, 0x37
        /*0002*/ 	.short	(.L_51 - .L_50)
.L_50:
        /*0004*/ 	.word	0x00000082


	//----- nvinfo : EIATTR_KPARAM_INFO
	.align		4
.L_51:
        /*0008*/ 	.byte	0x04, 0x17
        /*000a*/ 	.short	(.L_53 - .L_52)
.L_52:
        /*000c*/ 	.word	0x00000000
        /*0010*/ 	.short	0x0005
        /*0012*/ 	.short	0x0024
        /*0014*/ 	.byte	0x00, 0xf0, 0x11, 0x00


	//----- nvinfo : EIATTR_KPARAM_INFO
	.align		4
.L_53:
        /*0018*/ 	.byte	0x04, 0x17
        /*001a*/ 	.short	(.L_55 - .L_54)
.L_54:
        /*001c*/ 	.word	0x00000000
        /*0020*/ 	.short	0x0004
        /*0022*/ 	.short	0x0020
        /*0024*/ 	.byte	0x00, 0xf0, 0x11, 0x00


	//----- nvinfo : EIATTR_KPARAM_INFO
	.align		4
.L_55:
        /*0028*/ 	.byte	0x04, 0x17
        /*002a*/ 	.short	(.L_57 - .L_56)
.L_56:
        /*002c*/ 	.word	0x00000000
        /*0030*/ 	.short	0x0003
        /*0032*/ 	.short	0x0018
        /*0034*/ 	.byte	0x00, 0xf5, 0x21, 0x00


	//----- nvinfo : EIATTR_KPARAM_INFO
	.align		4
.L_57:
        /*0038*/ 	.byte	0x04, 0x17
        /*003a*/ 	.short	(.L_59 - .L_58)
.L_58:
        /*003c*/ 	.word	0x00000000
        /*0040*/ 	.short	0x0002
        /*0042*/ 	.short	0x0010
        /*0044*/ 	.byte	0x00, 0xf5, 0x21, 0x00


	//----- nvinfo : EIATTR_KPARAM_INFO
	.align		4
.L_59:
        /*0048*/ 	.byte	0x04, 0x17
        /*004a*/ 	.short	(.L_61 - .L_60)
.L_60:
        /*004c*/ 	.word	0x00000000
        /*0050*/ 	.short	0x0001
        /*0052*/ 	.short	0x0008
        /*0054*/ 	.byte	0x00, 0xf5, 0x21, 0x00


	//----- nvinfo : EIATTR_KPARAM_INFO
	.align		4
.L_61:
        /*0058*/ 	.byte	0x04, 0x17
        /*005a*/ 	.short	(.L_63 - .L_62)
.L_62:
        /*005c*/ 	.word	0x00000000
        /*0060*/ 	.short	0x0000
        /*0062*/ 	.short	0x0000
        /*0064*/ 	.byte	0x00, 0xf5, 0x21, 0x00


	//----- nvinfo : EIATTR_SPARSE_MMA_MASK
	.align		4
.L_63:
        /*0068*/ 	.byte	0x03, 0x50
        /*006a*/ 	.short	0x0000


	//----- nvinfo : EIATTR_MAXREG_COUNT
	.align		4
        /*006c*/ 	.byte	0x03, 0x1b
        /*006e*/ 	.short	0x00ff


	//----- nvinfo : EIATTR_MERCURY_ISA_VERSION
	.align		4
        /*0070*/ 	.byte	0x03, 0x5f
        /*0072*/ 	.short	0x0101


	//----- nvinfo : EIATTR_VRC_CTA_INIT_COUNT
	.align		4
        /*0074*/ 	.byte	0x02, 0x4a
	.zero		1
	.zero		1


	//----- nvinfo : EIATTR_EXIT_INSTR_OFFSETS
	.align		4
        /*0078*/ 	.byte	0x04, 0x1c
        /*007a*/ 	.short	(.L_65 - .L_64)


	//   ....[0]....
.L_64:
        /*007c*/ 	.word	0x00000810


	//----- nvinfo : EIATTR_CRS_STACK_SIZE
	.align		4
.L_65:
        /*0080*/ 	.byte	0x04, 0x1e
        /*0082*/ 	.short	(.L_67 - .L_66)
.L_66:
        /*0084*/ 	.word	0x00000000


	//----- nvinfo : EIATTR_CBANK_PARAM_SIZE
	.align		4
.L_67:
        /*0088*/ 	.byte	0x03, 0x19
        /*008a*/ 	.short	0x0028


	//----- nvinfo : EIATTR_PARAM_CBANK
	.align		4
        /*008c*/ 	.byte	0x04, 0x0a
        /*008e*/ 	.short	(.L_69 - .L_68)
	.align		4
.L_68:
        /*0090*/ 	.word	index@(.nv.constant0._Z22stochastic_update_AdamPfS_S_S_fi)
        /*0094*/ 	.short	0x0380
        /*0096*/ 	.short	0x0028


	//----- nvinfo : EIATTR_SW_WAR
	.align		4
.L_69:
        /*0098*/ 	.byte	0x04, 0x36
        /*009a*/ 	.short	(.L_71 - .L_70)
.L_70:
        /*009c*/ 	.word	0x00000008
.L_71:


//--------------------- .nv.info._Z3subPfS_S_     --------------------------
	.section	.nv.info._Z3subPfS_S_,"",@"SHT_CUDA_INFO"
	.sectionflags	@""
	.align	4


	//----- nvinfo : EIATTR_CUDA_API_VERSION
	.align		4
        /*0000*/ 	.byte	0x04, 0x37
        /*0002*/ 	.short	(.L_73 - .L_72)
.L_72:
        /*0004*/ 	.word	0x00000082


	//----- nvinfo : EIATTR_KPARAM_INFO
	.align		4
.L_73:
        /*0008*/ 	.byte	0x04, 0x17
        /*000a*/ 	.short	(.L_75 - .L_74)
.L_74:
        /*000c*/ 	.word	0x00000000
        /*0010*/ 	.short	0x0002
        /*0012*/ 	.short	0x0010
        /*0014*/ 	.byte	0x00, 0xf5, 0x21, 0x00


	//----- nvinfo : EIATTR_KPARAM_INFO
	.align		4
.L_75:
        /*0018*/ 	.byte	0x04, 0x17
        /*001a*/ 	.short	(.L_77 - .L_76)
.L_76:
        /*001c*/ 	.word	0x00000000
        /*0020*/ 	.short	0x0001
        /*0022*/ 	.short	0x0008
        /*0024*/ 	.byte	0x00, 0xf5, 0x21, 0x00


	//----- nvinfo : EIATTR_KPARAM_INFO
	.align		4
.L_77:
        /*0028*/ 	.byte	0x04, 0x17
        /*002a*/ 	.short	(.L_79 - .L_78)
.L_78:
        /*002c*/ 	.word	0x00000000
        /*0030*/ 	.short	0x0000
        /*0032*/ 	.short	0x0000
        /*0034*/ 	.byte	0x00, 0xf5, 0x21, 0x00


	//----- nvinfo : EIATTR_SPARSE_MMA_MASK
	.align		4
.L_79:
        /*0038*/ 	.byte	0x03, 0x50
        /*003a*/ 	.short	0x0000


	//----- nvinfo : EIATTR_MAXREG_COUNT
	.align		4
        /*003c*/ 	.byte	0x03, 0x1b
        /*003e*/ 	.short	0x00ff


	//----- nvinfo : EIATTR_MERCURY_ISA_VERSION
	.align		4
        /*0040*/ 	.byte	0x03, 0x5f
        /*0042*/ 	.short	0x0101


	//----- nvinfo : EIATTR_VRC_CTA_INIT_COUNT
	.align		4
        /*0044*/ 	.byte	0x02, 0x4a
	.zero		1
	.zero		1


	//----- nvinfo : EIATTR_EXIT_INSTR_OFFSETS
	.align		4
        /*0048*/ 	.byte	0x04, 0x1c
        /*004a*/ 	.short	(.L_81 - .L_80)


	//   ....[0]....
.L_80:
        /*004c*/ 	.word	0x00000100


	//----- nvinfo : EIATTR_CBANK_PARAM_SIZE
	.align		4
.L_81:
        /*0050*/ 	.byte	0x03, 0x19
        /*0052*/ 	.short	0x0018


	//----- nvinfo : EIATTR_PARAM_CBANK
	.align		4
        /*0054*/ 	.byte	0x04, 0x0a
        /*0056*/ 	.short	(.L_83 - .L_82)
	.align		4
.L_82:
        /*0058*/ 	.word	index@(.nv.constant0._Z3subPfS_S_)
        /*005c*/ 	.short	0x0380
        /*005e*/ 	.short	0x0018


	//----- nvinfo : EIATTR_SW_WAR
	.align		4
.L_83:
        /*0060*/ 	.byte	0x04, 0x36
        /*0062*/ 	.short	(.L_85 - .L_84)
.L_84:
        /*0064*/ 	.word	0x00000008
.L_85:


//--------------------- .nv.info._Z7row_sumPfS_i  --------------------------
	.section	.nv.info._Z7row_sumPfS_i,"",@"SHT_CUDA_INFO"
	.sectionflags	@""
	.align	4


	//----- nvinfo : EIATTR_CUDA_API_VERSION
	.align		4
        /*0000*/ 	.byte	0x04, 0x37
        /*0002*/ 	.short	(.L_87 - .L_86)
.L_86:
        /*0004*/ 	.word	0x00000082


	//----- nvinfo : EIATTR_KPARAM_INFO
	.align		4
.L_87:
        /*0008*/ 	.byte	0x04, 0x17
        /*000a*/ 	.short	(.L_89 - .L_88)
.L_88:
        /*000c*/ 	.word	0x00000000
        /*0010*/ 	.short	0x0002
        /*0012*/ 	.short	0x0010
        /*0014*/ 	.byte	0x00, 0xf0, 0x11, 0x00


	//----- nvinfo : EIATTR_KPARAM_INFO
	.align		4
.L_89:
        /*0018*/ 	.byte	0x04, 0x17
        /*001a*/ 	.short	(.L_91 - .L_90)
.L_90:
        /*001c*/ 	.word	0x00000000
        /*0020*/ 	.short	0x0001
        /*0022*/ 	.short	0x0008
        /*0024*/ 	.byte	0x00, 0xf5, 0x21, 0x00


	//----- nvinfo : EIATTR_KPARAM_INFO
	.align		4
.L_91:
        /*0028*/ 	.byte	0x04, 0x17
        /*002a*/ 	.short	(.L_93 - .L_92)
.L_92:
        /*002c*/ 	.word	0x00000000
        /*0030*/ 	.short	0x0000
        /*0032*/ 	.short	0x0000
        /*0034*/ 	.byte	0x00, 0xf5, 0x21, 0x00


	//----- nvinfo : EIATTR_SPARSE_MMA_MASK
	.align		4
.L_93:
        /*0038*/ 	.byte	0x03, 0x50
        /*003a*/ 	.short	0x0000


	//----- nvinfo : EIATTR_MAXREG_COUNT
	.align		4
        /*003c*/ 	.byte	0x03, 0x1b
        /*003e*/ 	.short	0x00ff


	//----- nvinfo : EIATTR_MERCURY_ISA_VERSION
	.align		4
        /*0040*/ 	.byte	0x03, 0x5f
        /*0042*/ 	.short	0x0101


	//----- nvinfo : EIATTR_VRC_CTA_INIT_COUNT
	.align		4
        /*0044*/ 	.byte	0x02, 0x4a
	.zero		1
	.zero		1


	//----- nvinfo : EIATTR_EXIT_INSTR_OFFSETS
	.align		4
        /*0048*/ 	.byte	0x04, 0x1c
        /*004a*/ 	.short	(.L_95 - .L_94)


	//   ....[0]....
.L_94:
        /*004c*/ 	.word	0x00000080


	//   ....[1]....
        /*0050*/ 	.word	0x000004e0


	//   ....[2]....
        /*0054*/ 	.word	0x00000740


	//   ....[3]....
        /*0058*/ 	.word	0x000008e0


	//   ....[4]....
        /*005c*/ 	.word	0x000009b0


	//----- nvinfo : EIATTR_CBANK_PARAM_SIZE
	.align		4
.L_95:
        /*0060*/ 	.byte	0x03, 0x19
        /*0062*/ 	.short	0x0014


	//----- nvinfo : EIATTR_PARAM_CBANK
	.align		4
        /*0064*/ 	.byte	0x04, 0x0a
        /*0066*/ 	.short	(.L_97 - .L_96)
	.align		4
.L_96:
        /*0068*/ 	.word	index@(.nv.constant0._Z7row_sumPfS_i)
        /*006c*/ 	.short	0x0380
        /*006e*/ 	.short	0x0014


	//----- nvinfo : EIATTR_SW_WAR
	.align		4
.L_97:
        /*0070*/ 	.byte	0x04, 0x36
        /*0072*/ 	.short	(.L_99 - .L_98)
.L_98:
        /*0074*/ 	.word	0x00000008
.L_99:


//--------------------- .nv.info._Z8backpropPfS_S_S_i --------------------------
	.section	.nv.info._Z8backpropPfS_S_S_i,"",@"SHT_CUDA_INFO"
	.sectionflags	@""
	.align	4


	//----- nvinfo : EIATTR_CUDA_API_VERSION
	.align		4
        /*0000*/ 	.byte	0x04, 0x37
        /*0002*/ 	.short	(.L_101 - .L_100)
.L_100:
        /*0004*/ 	.word	0x00000082


	//----- nvinfo : EIATTR_KPARAM_INFO
	.align		4
.L_101:
        /*0008*/ 	.byte	0x04, 0x17
        /*000a*/ 	.short	(.L_103 - .L_102)
.L_102:
        /*000c*/ 	.word	0x00000000
        /*0010*/ 	.short	0x0004
        /*0012*/ 	.short	0x0020
        /*0014*/ 	.byte	0x00, 0xf0, 0x11, 0x00


	//----- nvinfo : EIATTR_KPARAM_INFO
	.align		4
.L_103:
        /*0018*/ 	.byte	0x04, 0x17
        /*001a*/ 	.short	(.L_105 - .L_104)
.L_104:
        /*001c*/ 	.word	0x00000000
        /*0020*/ 	.short	0x0003
        /*0022*/ 	.short	0x0018
        /*0024*/ 	.byte	0x00, 0xf5, 0x21, 0x00


	//----- nvinfo : EIATTR_KPARAM_INFO
	.align		4
.L_105:
        /*0028*/ 	.byte	0x04, 0x17
        /*002a*/ 	.short	(.L_107 - .L_106)
.L_106:
        /*002c*/ 	.word	0x00000000
        /*0030*/ 	.short	0x0002
        /*0032*/ 	.short	0x0010
        /*0034*/ 	.byte	0x00, 0xf5, 0x21, 0x00


	//----- nvinfo : EIATTR_KPARAM_INFO
	.align		4
.L_107:
        /*0038*/ 	.byte	0x04, 0x17
        /*003a*/ 	.short	(.L_109 - .L_108)
.L_108:
        /*003c*/ 	.word	0x00000000
        /*0040*/ 	.short	0x0001
        /*0042*/ 	.short	0x0008
        /*0044*/ 	.byte	0x00, 0xf5, 0x21, 0x00


	//----- nvinfo : EIATTR_KPARAM_INFO
	.align		4
.L_109:
        /*0048*/ 	.byte	0x04, 0x17
        /*004a*/ 	.short	(.L_111 - .L_110)
.L_110:
        /*004c*/ 	.word	0x00000000
        /*0050*/ 	.short	0x0000
        /*0052*/ 	.short	0x0000
        /*0054*/ 	.byte	0x00, 0xf5, 0x21, 0x00


	//----- nvinfo : EIATTR_SPARSE_MMA_MASK
	.align		4
.L_111:
        /*0058*/ 	.byte	0x03, 0x50
        /*005a*/ 	.short	0x0000


	//----- nvinfo : EIATTR_MAXREG_COUNT
	.align		4
        /*005c*/ 	.byte	0x03, 0x1b
        /*005e*/ 	.short	0x00ff


	//----- nvinfo : EIATTR_MERCURY_ISA_VERSION
	.align		4
        /*0060*/ 	.byte	0x03, 0x5f
        /*0062*/ 	.short	0x0101


	//----- nvinfo : EIATTR_VRC_CTA_INIT_COUNT
	.align		4
        /*0064*/ 	.byte	0x02, 0x4a
	.zero		1
	.zero		1


	//----- nvinfo : EIATTR_EXIT_INSTR_OFFSETS
	.align		4
        /*0068*/ 	.byte	0x04, 0x1c
        /*006a*/ 	.short	(.L_113 - .L_112)


	//   ....[0]....
.L_112:
        /*006c*/ 	.word	0x00000e60


	//----- nvinfo : EIATTR_CBANK_PARAM_SIZE
	.align		4
.L_113:
        /*0070*/ 	.byte	0x03, 0x19
        /*0072*/ 	.short	0x0024


	//----- nvinfo : EIATTR_PARAM_CBANK
	.align		4
        /*0074*/ 	.byte	0x04, 0x0a
        /*0076*/ 	.short	(.L_115 - .L_114)
	.align		4
.L_114:
        /*0078*/ 	.word	index@(.nv.constant0._Z8backpropPfS_S_S_i)
        /*007c*/ 	.short	0x0380
        /*007e*/ 	.short	0x0024


	//----- nvinfo : EIATTR_SW_WAR
	.align		4
.L_115:
        /*0080*/ 	.byte	0x04, 0x36
        /*0082*/ 	.short	(.L_117 - .L_116)
.L_116:
        /*0084*/ 	.word	0x00000008
.L_117:


//--------------------- .nv.info._Z7matmul1PfS_S_i --------------------------
	.section	.nv.info._Z7matmul1PfS_S_i,"",@"SHT_CUDA_INFO"
	.sectionflags	@""
	.align	4


	//----- nvinfo : EIATTR_CUDA_API_VERSION
	.align		4
        /*0000*/ 	.byte	0x04, 0x37
        /*0002*/ 	.short	(.L_119 - .L_118)
.L_118:
        /*0004*/ 	.word	0x00000082


	//----- nvinfo : EIATTR_KPARAM_INFO
	.align		4
.L_119:
        /*0008*/ 	.byte	0x04, 0x17
        /*000a*/ 	.short	(.L_121 - .L_120)
.L_120:
        /*000c*/ 	.word	0x00000000
        /*0010*/ 	.short	0x0003
        /*0012*/ 	.short	0x0018
        /*0014*/ 	.byte	0x00, 0xf0, 0x11, 0x00


	//----- nvinfo : EIATTR_KPARAM_INFO
	.align		4
.L_121:
        /*0018*/ 	.byte	0x04, 0x17
        /*001a*/ 	.short	(.L_123 - .L_122)
.L_122:
        /*001c*/ 	.word	0x00000000
        /*0020*/ 	.short	0x0002
        /*0022*/ 	.short	0x0010
        /*0024*/ 	.byte	0x00, 0xf5, 0x21, 0x00


	//----- nvinfo : EIATTR_KPARAM_INFO
	.align		4
.L_123:
        /*0028*/ 	.byte	0x04, 0x17
        /*002a*/ 	.short	(.L_125 - .L_124)
.L_124:
        /*002c*/ 	.word	0x00000000
        /*0030*/ 	.short	0x0001
        /*0032*/ 	.short	0x0008
        /*0034*/ 	.byte	0x00, 0xf5, 0x21, 0x00


	//----- nvinfo : EIATTR_KPARAM_INFO
	.align		4
.L_125:
        /*0038*/ 	.byte	0x04, 0x17
        /*003a*/ 	.short	(.L_127 - .L_126)
.L_126:
        /*003c*/ 	.word	0x00000000
        /*0040*/ 	.short	0x0000
        /*0042*/ 	.short	0x0000
        /*0044*/ 	.byte	0x00, 0xf5, 0x21, 0x00


	//----- nvinfo : EIATTR_SPARSE_MMA_MASK
	.align		4
.L_127:
        /*0048*/ 	.byte	0x03, 0x50
        /*004a*/ 	.short	0x0000


	//----- nvinfo : EIATTR_MAXREG_COUNT
	.align		4
        /*004c*/ 	.byte	0x03, 0x1b
        /*004e*/ 	.short	0x00ff


	//----- nvinfo : EIATTR_MERCURY_ISA_VERSION
	.align		4
        /*0050*/ 	.byte	0x03, 0x5f
        /*0052*/ 	.short	0x0101


	//----- nvinfo : EIATTR_VRC_CTA_INIT_COUNT
	.align		4
        /*0054*/ 	.byte	0x02, 0x4a
	.zero		1
	.zero		1


	//----- nvinfo : EIATTR_EXIT_INSTR_OFFSETS
	.align		4
        /*0058*/ 	.byte	0x04, 0x1c
        /*005a*/ 	.short	(.L_129 - .L_128)


	//   ....[0]....
.L_128:
        /*005c*/ 	.word	0x000000b0


	//   ....[1]....
        /*0060*/ 	.word	0x00000490


	//   ....[2]....
        /*0064*/ 	.word	0x000006f0


	//   ....[3]....
        /*0068*/ 	.word	0x000008d0


	//   ....[4]....
        /*006c*/ 	.word	0x00000980


	//----- nvinfo : EIATTR_CBANK_PARAM_SIZE
	.align		4
.L_129:
        /*0070*/ 	.byte	0x03, 0x19
        /*0072*/ 	.short	0x001c


	//----- nvinfo : EIATTR_PARAM_CBANK
	.align		4
        /*0074*/ 	.byte	0x04, 0x0a
        /*0076*/ 	.short	(.L_131 - .L_130)
	.align		4
.L_130:
        /*0078*/ 	.word	index@(.nv.constant0._Z7matmul1PfS_S_i)
        /*007c*/ 	.short	0x0380
        /*007e*/ 	.short	0x001c


	//----- nvinfo : EIATTR_SW_WAR
	.align		4
.L_131:
        /*0080*/ 	.byte	0x04, 0x36
        /*0082*/ 	.short	(.L_133 - .L_132)
.L_132:
        /*0084*/ 	.word	0x00000008
.L_133:


//--------------------- .nv.info._Z5densePfS_S_S_S_i --------------------------
	.section	.nv.info._Z5densePfS_S_S_S_i,"",@"SHT_CUDA_INFO"
	.sectionflags	@""
	.align	4


	//----- nvinfo : EIATTR_CUDA_API_VERSION
	.align		4
        /*0000*/ 	.byte	0x04, 0x37
        /*0002*/ 	.short	(.L_135 - .L_134)
.L_134:
        /*0004*/ 	.word	0x00000082


	//----- nvinfo : EIATTR_KPARAM_INFO
	.align		4
.L_135:
        /*0008*/ 	.byte	0x04, 0x17
        /*000a*/ 	.short	(.L_137 - .L_136)
.L_136:
        /*000c*/ 	.word	0x00000000
        /*0010*/ 	.short	0x0005
        /*0012*/ 	.short	0x0028
        /*0014*/ 	.byte	0x00, 0xf0, 0x11, 0x00


	//----- nvinfo : EIATTR_KPARAM_INFO
	.align		4
.L_137:
        /*0018*/ 	.byte	0x04, 0x17
        /*001a*/ 	.short	(.L_139 - .L_138)
.L_138:
        /*001c*/ 	.word	0x00000000
        /*0020*/ 	.short	0x0004
        /*0022*/ 	.short	0x0020
        /*0024*/ 	.byte	0x00, 0xf5, 0x21, 0x00


	//----- nvinfo : EIATTR_KPARAM_INFO
	.align		4
.L_139:
        /*0028*/ 	.byte	0x04, 0x17
        /*002a*/ 	.short	(.L_141 - .L_140)
.L_140:
        /*002c*/ 	.word	0x00000000
        /*0030*/ 	.short	0x0003
        /*0032*/ 	.short	0x0018
        /*0034*/ 	.byte	0x00, 0xf5, 0x21, 0x00


	//----- nvinfo : EIATTR_KPARAM_INFO
	.align		4
.L_141:
        /*0038*/ 	.byte	0x04, 0x17
        /*003a*/ 	.short	(.L_143 - .L_142)
.L_142:
        /*003c*/ 	.word	0x00000000
        /*0040*/ 	.short	0x0002
        /*0042*/ 	.short	0x0010
        /*0044*/ 	.byte	0x00, 0xf5, 0x21, 0x00


	//----- nvinfo : EIATTR_KPARAM_INFO
	.align		4
.L_143:
        /*0048*/ 	.byte	0x04, 0x17
        /*004a*/ 	.short	(.L_145 - .L_144)
.L_144:
        /*004c*/ 	.word	0x00000000
        /*0050*/ 	.short	0x0001
        /*0052*/ 	.short	0x0008
        /*0054*/ 	.byte	0x00, 0xf5, 0x21, 0x00


	//----- nvinfo : EIATTR_KPARAM_INFO
	.align		4
.L_145:
        /*0058*/ 	.byte	0x04, 0x17
        /*005a*/ 	.short	(.L_147 - .L_146)
.L_146:
        /*005c*/ 	.word	0x00000000
        /*0060*/ 	.short	0x0000
        /*0062*/ 	.short	0x0000
        /*0064*/ 	.byte	0x00, 0xf5, 0x21, 0x00


	//----- nvinfo : EIATTR_SPARSE_MMA_MASK
	.align		4
.L_147:
        /*0068*/ 	.byte	0x03, 0x50
        /*006a*/ 	.short	0x0000


	//----- nvinfo : EIATTR_MAXREG_COUNT
	.align		4
        /*006c*/ 	.byte	0x03, 0x1b
        /*006e*/ 	.short	0x00ff


	//----- nvinfo : EIATTR_MERCURY_ISA_VERSION
	.align		4
        /*0070*/ 	.byte	0x03, 0x5f
        /*0072*/ 	.short	0x0101


	//----- nvinfo : EIATTR_VRC_CTA_INIT_COUNT
	.align		4
        /*0074*/ 	.byte	0x02, 0x4a
	.zero		1
	.zero		1


	//----- nvinfo : EIATTR_EXIT_INSTR_OFFSETS
	.align		4
        /*0078*/ 	.byte	0x04, 0x1c
        /*007a*/ 	.short	(.L_149 - .L_148)


	//   ....[0]....
.L_148:
        /*007c*/ 	.word	0x00000ba0


	//----- nvinfo : EIATTR_CBANK_PARAM_SIZE
	.align		4
.L_149:
        /*0080*/ 	.byte	0x03, 0x19
        /*0082*/ 	.short	0x002c


	//----- nvinfo : EIATTR_PARAM_CBANK
	.align		4
        /*0084*/ 	.byte	0x04, 0x0a
        /*0086*/ 	.short	(.L_151 - .L_150)
	.align		4
.L_150:
        /*0088*/ 	.word	index@(.nv.constant0._Z5densePfS_S_S_S_i)
        /*008c*/ 	.short	0x0380
        /*008e*/ 	.short	0x002c


	//----- nvinfo : EIATTR_SW_WAR
	.align		4
.L_151:
        /*0090*/ 	.byte	0x04, 0x36
        /*0092*/ 	.short	(.L_153 - .L_152)
.L_152:
        /*0094*/ 	.word	0x00000008
.L_153:


//--------------------- .nv.info._Z4copyPfS_S_    --------------------------
	.section	.nv.info._Z4copyPfS_S_,"",@"SHT_CUDA_INFO"
	.sectionflags	@""
	.align	4


	//----- nvinfo : EIATTR_CUDA_API_VERSION
	.align		4
        /*0000*/ 	.byte	0x04, 0x37
        /*0002*/ 	.short	(.L_155 - .L_154)
.L_154:
        /*0004*/ 	.word	0x00000082


	//----- nvinfo : EIATTR_KPARAM_INFO
	.align		4
.L_155:
        /*0008*/ 	.byte	0x04, 0x17
        /*000a*/ 	.short	(.L_157 - .L_156)
.L_156:
        /*000c*/ 	.word	0x00000000
        /*0010*/ 	.short	0x0002
        /*0012*/ 	.short	0x0010
        /*0014*/ 	.byte	0x00, 0xf5, 0x21, 0x00


	//----- nvinfo : EIATTR_KPARAM_INFO
	.align		4
.L_157:
        /*0018*/ 	.byte	0x04, 0x17
        /*001a*/ 	.short	(.L_159 - .L_158)
.L_158:
        /*001c*/ 	.word	0x00000000
        /*0020*/ 	.short	0x0001
        /*0022*/ 	.short	0x0008
        /*0024*/ 	.byte	0x00, 0xf5, 0x21, 0x00


	//----- nvinfo : EIATTR_KPARAM_INFO
	.align		4
.L_159:
        /*0028*/ 	.byte	0x04, 0x17
        /*002a*/ 	.short	(.L_161 - .L_160)
.L_160:
        /*002c*/ 	.word	0x00000000
        /*0030*/ 	.short	0x0000
        /*0032*/ 	.short	0x0000
        /*0034*/ 	.byte	0x00, 0xf5, 0x21, 0x00


	//----- nvinfo : EIATTR_SPARSE_MMA_MASK
	.align		4
.L_161:
        /*0038*/ 	.byte	0x03, 0x50
        /*003a*/ 	.short	0x0000


	//----- nvinfo : EIATTR_MAXREG_COUNT
	.align		4
        /*003c*/ 	.byte	0x03, 0x1b
        /*003e*/ 	.short	0x00ff


	//----- nvinfo : EIATTR_MERCURY_ISA_VERSION
	.align		4
        /*0040*/ 	.byte	0x03, 0x5f
        /*0042*/ 	.short	0x0101


	//----- nvinfo : EIATTR_VRC_CTA_INIT_COUNT
	.align		4
        /*0044*/ 	.byte	0x02, 0x4a
	.zero		1
	.zero		1


	//----- nvinfo : EIATTR_EXIT_INSTR_OFFSETS
	.align		4
        /*0048*/ 	.byte	0x04, 0x1c
        /*004a*/ 	.short	(.L_163 - .L_162)


	//   ....[0]....
.L_162:
        /*004c*/ 	.word	0x000000f0


	//----- nvinfo : EIATTR_CBANK_PARAM_SIZE
	.align		4
.L_163:
        /*0050*/ 	.byte	0x03, 0x19
        /*0052*/ 	.short	0x0018


	//----- nvinfo : EIATTR_PARAM_CBANK
	.align		4
        /*0054*/ 	.byte	0x04, 0x0a
        /*0056*/ 	.short	(.L_165 - .L_164)
	.align		4
.L_164:
        /*0058*/ 	.word	index@(.nv.constant0._Z4copyPfS_S_)
        /*005c*/ 	.short	0x0380
        /*005e*/ 	.short	0x0018


	//----- nvinfo : EIATTR_SW_WAR
	.align		4
.L_165:
        /*0060*/ 	.byte	0x04, 0x36
        /*0062*/ 	.short	(.L_167 - .L_166)
.L_166:
        /*0064*/ 	.word	0x00000008
.L_167:


//--------------------- .nv.callgraph             --------------------------
	.section	.nv.callgraph,"",@"SHT_CUDA_CALLGRAPH"
	.align	4
	.sectionentsize	8
	.align		4
        /*0000*/ 	.word	0x00000000
	.align		4
        /*0004*/ 	.word	0xffffffff
	.align		4
        /*0008*/ 	.word	0x00000000
	.align		4
        /*000c*/ 	.word	0xfffffffe
	.align		4
        /*0010*/ 	.word	0x00000000
	.align		4
        /*0014*/ 	.word	0xfffffffd
	.align		4
        /*0018*/ 	.word	0x00000000
	.align		4
        /*001c*/ 	.word	0xfffffffc


//--------------------- .text._Z22stochastic_update_AdamPfS_S_S_fi --------------------------
	.section	.text._Z22stochastic_update_AdamPfS_S_S_fi,"ax",@progbits
	.align	128
        .global         _Z22stochastic_update_AdamPfS_S_S_fi
        .type           _Z22stochastic_update_AdamPfS_S_S_fi,@function
        .size           _Z22stochastic_update_AdamPfS_S_S_fi,(.L_x_52 - _Z22stochastic_update_AdamPfS_S_S_fi)
        .other          _Z22stochastic_update_AdamPfS_S_S_fi,@"STO_CUDA_ENTRY STV_DEFAULT"
_Z22stochastic_update_AdamPfS_S_S_fi:
.text._Z22stochastic_update_AdamPfS_S_S_fi:
[----:B------:R-:W-:Y:S01]  /*0000*/  LDC R1, c[0x0][0x37c] ;  /* 0x0000df00ff017b82 */ /* 0x000fe20000000800 */
[----:B------:R-:W0:Y:S07]  /*0010*/  S2R R0, SR_TID.X ;  /* 0x0000000000007919 */ /* 0x000e2e0000002100 */
[----:B------:R-:W0:Y:S01]  /*0020*/  S2UR UR6, SR_CTAID.X ;  /* 0x00000000000679c3 */ /* 0x000e220000002500 */
[----:B------:R-:W1:Y:S07]  /*0030*/  LDCU.64 UR4, c[0x0][0x358] ;  /* 0x00006b00ff0477ac */ /* 0x000e6e0008000a00 */
[----:B------:R-:W0:Y:S08]  /*0040*/  LDC R3, c[0x0][0x370] ;  /* 0x0000dc00ff037b82 */ /* 0x000e300000000800 */
[----:B------:R-:W2:Y:S08]  /*0050*/  LDC.64 R28, c[0x0][0x390] ;  /* 0x0000e400ff1c7b82 */ /* 0x000eb00000000a00 */
[----:B------:R-:W3:Y:S01]  /*0060*/  LDC.64 R6, c[0x0][0x388] ;  /* 0x0000e200ff067b82 */ /* 0x000ee20000000a00 */
[----:B0-----:R-:W-:-:S07]  /*0070*/  IMAD R0, R0, R3, UR6 ;  /* 0x0000000600007e24 */ /* 0x001fce000f8e0203 */
[----:B------:R-:W0:Y:S01]  /*0080*/  LDC.64 R8, c[0x0][0x398] ;  /* 0x0000e600ff087b82 */ /* 0x000e220000000a00 */
[----:B------:R-:W4:Y:S01]  /*0090*/  LDCU UR6, c[0x0][0x3a4] ;  /* 0x00007480ff0677ac */ /* 0x000f220008000800 */
[----:B--2---:R-:W-:-:S05]  /*00a0*/  IMAD.WIDE.U32 R28, R0, 0x4, R28 ;  /* 0x00000004001c7825 */ /* 0x004fca00078e001c */
[----:B-1----:R-:W2:Y:S01]  /*00b0*/  LDG.E R2, desc[UR4][R28.64] ;  /* 0x000000041c027981 */ /* 0x002ea2000c1e1900 */
[----:B---3--:R-:W-:-:S05]  /*00c0*/  IMAD.WIDE.U32 R6, R0, 0x4, R6 ;  /* 0x0000000400067825 */ /* 0x008fca00078e0006 */
[----:B------:R-:W3:Y:S01]  /*00d0*/  LDG.E R4, desc[UR4][R6.64] ;  /* 0x0000000406047981 */ /* 0x000ee2000c1e1900 */
[----:B0-----:R-:W-:-:S04]  /*00e0*/  IMAD.WIDE.U32 R8, R0, 0x4, R8 ;  /* 0x0000000400087825 */ /* 0x001fc800078e0008 */
[----:B--2---:R-:W-:-:S04]  /*00f0*/  FMUL R12, R2, 0.89999997615814208984 ;  /* 0x3f666666020c7820 */ /* 0x004fc80000400000 */
[----:B------:R-:W-:Y:S08]  /*0100*/  F2F.F64.F32 R2, R12 ;  /* 0x0000000c00027310 */ /* 0x000ff00000201800 */
[----:B---3--:R-:W0:Y:S02]  /*0110*/  F2F.F64.F32 R4, R4 ;  /* 0x0000000400047310 */ /* 0x008e240000201800 */
[----:B0-----:R-:W-:-:S06]  /*0120*/  DFMA R2, R4, 0.10000002384185791016, R2 ;  /* 0x3fb9999a0402782b */ /* 0x001fcc0000000002 */
[----:B------:R-:W0:Y:S02]  /*0130*/  F2F.F32.F64 R13, R2 ;  /* 0x00000002000d7310 */ /* 0x000e240000301000 */
[----:B0-----:R0:W-:Y:S04]  /*0140*/  STG.E desc[UR4][R28.64], R13 ;  /* 0x0000000d1c007986 */ /* 0x0011e8000c101904 */
[----:B------:R-:W2:Y:S04]  /*0150*/  LDG.E R10, desc[UR4][R6.64] ;  /* 0x00000004060a7981 */ /* 0x000ea8000c1e1900 */
[----:B------:R-:W3:Y:S01]  /*0160*/  LDG.E R5, desc[UR4][R8.64] ;  /* 0x0000000408057981 */ /* 0x000ee2000c1e1900 */
[----:B------:R-:W-:Y:S01]  /*0170*/  IMAD.MOV.U32 R23, RZ, RZ, 0x3feccccc ;  /* 0x3fecccccff177424 */ /* 0x000fe200078e00ff */
[----:B------:R-:W-:Y:S01]  /*0180*/  MOV R2, 0x250 ;  /* 0x0000025000027802 */ /* 0x000fe20000000f00 */
[----:B--2---:R-:W-:Y:S01]  /*0190*/  FMUL R15, R10, R10 ;  /* 0x0000000a0a0f7220 */ /* 0x004fe20000400000 */
[----:B---3--:R-:W-:-:S03]  /*01a0*/  FMUL R14, R5, 0.99900001287460327148 ;  /* 0x3f7fbe77050e7820 */ /* 0x008fc60000400000 */
[----:B------:R-:W-:Y:S08]  /*01b0*/  F2F.F64.F32 R10, R15 ;  /* 0x0000000f000a7310 */ /* 0x000ff00000201800 */
[----:B------:R-:W1:Y:S02]  /*01c0*/  F2F.F64.F32 R4, R14 ;  /* 0x0000000e00047310 */ /* 0x000e640000201800 */
[----:B-1----:R-:W-:-:S06]  /*01d0*/  DFMA R10, R10, 0.00099998712539672851562, R4 ;  /* 0x3f5062400a0a782b */ /* 0x002fcc0000000004 */
[----:B------:R-:W1:Y:S08]  /*01e0*/  F2F.F32.F64 R3, R10 ;  /* 0x0000000a00037310 */ /* 0x000e700000301000 */
[----:B----4-:R-:W2:Y:S01]  /*01f0*/  I2F.F64 R4, UR6 ;  /* 0x0000000600047d12 */ /* 0x010ea20008201c00 */
[----:B-1----:R0:W-:Y:S01]  /*0200*/  STG.E desc[UR4][R8.64], R3 ;  /* 0x0000000308007986 */ /* 0x0021e2000c101904 */
[----:B------:R-:W-:Y:S01]  /*0210*/  UMOV UR6, 0xc0000000 ;  /* 0xc000000000067882 */ /* 0x000fe20000000000 */
[----:B--2---:R-:W-:-:S02]  /*0220*/  IMAD.MOV.U32 R26, RZ, RZ, R4 ;  /* 0x000000ffff1a7224 */ /* 0x004fc400078e0004 */
[----:B------:R-:W-:-:S07]  /*0230*/  IMAD.MOV.U32 R27, RZ, RZ, R5 ;  /* 0x000000ffff1b7224 */ /* 0x000fce00078e0005 */
[----:B0-----:R-:W-:Y:S05]  /*0240*/  CALL.REL.NOINC `($_Z22stochastic_update_AdamPfS_S_S_fi$__internal_accurate_pow) ;  /* 0x0000000c00f47944 */ /* 0x001fea0003c00000 */
[----:B------:R-:W-:Y:S01]  /*0250*/  MOV R6, R10 ;  /* 0x0000000a00067202 */ /* 0x000fe20000000f00 */
[----:B------:R-:W-:Y:S01]  /*0260*/  IMAD.MOV.U32 R7, RZ, RZ, R11 ;  /* 0x000000ffff077224 */ /* 0x000fe200078e000b */
[----:B------:R-:W0:Y:S05]  /*0270*/  LDCU UR6, c[0x0][0x3a4] ;  /* 0x00007480ff0677ac */ /* 0x000e2a0008000800 */
[----:B------:R-:W-:-:S06]  /*0280*/  DADD R12, -R6, 1 ;  /* 0x3ff00000060c7429 */ /* 0x000fcc0000000100 */
[----:B------:R-:W1:Y:S04]  /*0290*/  MUFU.RCP64H R7, R13 ;  /* 0x0000000d00077308 */ /* 0x000e680000001800 */
[----:B------:R-:W-:Y:S01]  /*02a0*/  VIADD R6, R13, 0x300402 ;  /* 0x003004020d067836 */ /* 0x000fe20000000000 */
[----:B0-----:R-:W-:-:S04]  /*02b0*/  ISETP.NE.AND P0, PT, RZ, UR6, PT ;  /* 0x00000006ff007c0c */ /* 0x001fc8000bf05270 */
[----:B------:R-:W-:Y:S01]  /*02c0*/  FSETP.GEU.AND P1, PT, |R6|, 5.8789094863358348022e-39, PT ;  /* 0x004004020600780b */ /* 0x000fe20003f2e200 */
[----:B-1----:R-:W-:-:S08]  /*02d0*/  DFMA R8, -R12, R6, 1 ;  /* 0x3ff000000c08742b */ /* 0x002fd00000000106 */
[----:B------:R-:W-:-:S08]  /*02e0*/  DFMA R8, R8, R8, R8 ;  /* 0x000000080808722b */ /* 0x000fd00000000008 */
[----:B------:R-:W-:-:S08]  /*02f0*/  DFMA R8, R6, R8, R6 ;  /* 0x000000080608722b */ /* 0x000fd00000000006 */
[----:B------:R-:W-:-:S08]  /*0300*/  DFMA R10, -R12, R8, 1 ;  /* 0x3ff000000c0a742b */ /* 0x000fd00000000108 */
[----:B------:R-:W-:Y:S01]  /*0310*/  DFMA R8, R8, R10, R8 ;  /* 0x0000000a0808722b */ /* 0x000fe20000000008 */
[----:B------:R-:W-:Y:S10]  /*0320*/  @P1 BRA `(.L_x_0) ;  /* 0x0000000000181947 */ /* 0x000ff40003800000 */
[----:B------:R-:W-:-:S05]  /*0330*/  LOP3.LUT R2, R13, 0x7fffffff, RZ, 0xc0, !PT ;  /* 0x7fffffff0d027812 */ /* 0x000fca00078ec0ff */
[----:B------:R-:W-:Y:S01]  /*0340*/  VIADD R7, R2, 0xfff00000 ;  /* 0xfff0000002077836 */ /* 0x000fe20000000000 */
[----:B------:R-:W-:-:S07]  /*0350*/  MOV R2, 0x370 ;  /* 0x0000037000027802 */ /* 0x000fce0000000f00 */
[----:B------:R-:W-:Y:S05]  /*0360*/  CALL.REL.NOINC `($__internal_0_$__cuda_sm20_dblrcp_rn_slowpath_v3) ;  /* 0x00000004002c7944 */ /* 0x000fea0003c00000 */
[----:B------:R-:W-:Y:S01]  /*0370*/  MOV R8, R10 ;  /* 0x0000000a00087202 */ /* 0x000fe20000000f00 */
[----:B------:R-:W-:-:S07]  /*0380*/  IMAD.MOV.U32 R9, RZ, RZ, R11 ;  /* 0x000000ffff097224 */ /* 0x000fce00078e000b */
.L_x_0:
[----:B------:R-:W2:Y:S01]  /*0390*/  LDG.E R28, desc[UR4][R28.64] ;  /* 0x000000041c1c7981 */ /* 0x000ea2000c1e1900 */
[----:B------:R-:W-:Y:S01]  /*03a0*/  FSEL R8, R8, RZ, P0 ;  /* 0x000000ff08087208 */ /* 0x000fe20000000000 */
[----:B------:R-:W-:Y:S01]  /*03b0*/  IMAD.MOV.U32 R26, RZ, RZ, R4 ;  /* 0x000000ffff1a7224 */ /* 0x000fe200078e0004 */
[----:B------:R-:W-:Y:S01]  /*03c0*/  FSEL R9, R9, +QNAN , P0 ;  /* 0x7ff0000009097808 */ /* 0x000fe20000000000 */
[----:B------:R-:W-:Y:S01]  /*03d0*/  IMAD.MOV.U32 R27, RZ, RZ, R5 ;  /* 0x000000ffff1b7224 */ /* 0x000fe200078e0005 */
[----:B------:R-:W-:Y:S01]  /*03e0*/  MOV R23, 0x3feff7ce ;  /* 0x3feff7ce00177802 */ /* 0x000fe20000000f00 */
[----:B------:R-:W-:Y:S01]  /*03f0*/  UMOV UR6, 0xe0000000 ;  /* 0xe000000000067882 */ /* 0x000fe20000000000 */
[----:B------:R-:W-:Y:S01]  /*0400*/  MOV R2, 0x440 ;  /* 0x0000044000027802 */ /* 0x000fe20000000f00 */
[----:B--2---:R-:W0:Y:S02]  /*0410*/  F2F.F64.F32 R6, R28 ;  /* 0x0000001c00067310 */ /* 0x004e240000201800 */
[----:B0-----:R-:W-:-:S11]  /*0420*/  DMUL R6, R6, R8 ;  /* 0x0000000806067228 */ /* 0x001fd60000000000 */
[----:B------:R-:W-:Y:S05]  /*0430*/  CALL.REL.NOINC `($_Z22stochastic_update_AdamPfS_S_S_fi$__internal_accurate_pow) ;  /* 0x0000000c00787944 */ /* 0x000fea0003c00000 */
[----:B------:R-:W-:Y:S01]  /*0440*/  IMAD.MOV.U32 R4, RZ, RZ, R10 ;  /* 0x000000ffff047224 */ /* 0x000fe200078e000a */
[----:B------:R0:W1:Y:S01]  /*0450*/  F2F.F32.F64 R6, R6 ;  /* 0x0000000600067310 */ /* 0x0000620000301000 */
[----:B------:R-:W-:-:S06]  /*0460*/  IMAD.MOV.U32 R5, RZ, RZ, R11 ;  /* 0x000000ffff057224 */ /* 0x000fcc00078e000b */
[----:B------:R-:W-:-:S06]  /*0470*/  DADD R12, -R4, 1 ;  /* 0x3ff00000040c7429 */ /* 0x000fcc0000000100 */
[----:B------:R-:W2:Y:S04]  /*0480*/  MUFU.RCP64H R5, R13 ;  /* 0x0000000d00057308 */ /* 0x000ea80000001800 */
[----:B------:R-:W-:-:S05]  /*0490*/  VIADD R4, R13, 0x300402 ;  /* 0x003004020d047836 */ /* 0x000fca0000000000 */
[----:B------:R-:W-:Y:S01]  /*04a0*/  FSETP.GEU.AND P1, PT, |R4|, 5.8789094863358348022e-39, PT ;  /* 0x004004020400780b */ /* 0x000fe20003f2e200 */
[----:B--2---:R-:W-:-:S08]  /*04b0*/  DFMA R8, -R12, R4, 1 ;  /* 0x3ff000000c08742b */ /* 0x004fd00000000104 */
[----:B------:R-:W-:-:S08]  /*04c0*/  DFMA R8, R8, R8, R8 ;  /* 0x000000080808722b */ /* 0x000fd00000000008 */
[----:B------:R-:W-:-:S08]  /*04d0*/  DFMA R8, R4, R8, R4 ;  /* 0x000000080408722b */ /* 0x000fd00000000004 */
[----:B------:R-:W-:-:S08]  /*04e0*/  DFMA R10, -R12, R8, 1 ;  /* 0x3ff000000c0a742b */ /* 0x000fd00000000108 */
[----:B------:R-:W-:Y:S01]  /*04f0*/  DFMA R8, R8, R10, R8 ;  /* 0x0000000a0808722b */ /* 0x000fe20000000008 */
[----:B01----:R-:W-:Y:S10]  /*0500*/  @P1 BRA `(.L_x_1) ;  /* 0x0000000000181947 */ /* 0x003ff40003800000 */
[----:B------:R-:W-:-:S04]  /*0510*/  LOP3.LUT R2, R13, 0x7fffffff, RZ, 0xc0, !PT ;  /* 0x7fffffff0d027812 */ /* 0x000fc800078ec0ff */
[----:B------:R-:W-:Y:S02]  /*0520*/  IADD3 R7, PT, PT, R2, -0x100000, RZ ;  /* 0xfff0000002077810 */ /* 0x000fe40007ffe0ff */
[----:B------:R-:W-:-:S07]  /*0530*/  MOV R2, 0x550 ;  /* 0x0000055000027802 */ /* 0x000fce0000000f00 */
[----:B------:R-:W-:Y:S05]  /*0540*/  CALL.REL.NOINC `($__internal_0_$__cuda_sm20_dblrcp_rn_slowpath_v3) ;  /* 0x0000000000b47944 */ /* 0x000fea0003c00000 */
[----:B------:R-:W-:Y:S02]  /*0550*/  IMAD.MOV.U32 R8, RZ, RZ, R10 ;  /* 0x000000ffff087224 */ /* 0x000fe400078e000a */
[----:B------:R-:W-:-:S07]  /*0560*/  IMAD.MOV.U32 R9, RZ, RZ, R11 ;  /* 0x000000ffff097224 */ /* 0x000fce00078e000b */
.L_x_1:
[----:B------:R-:W0:Y:S01]  /*0570*/  F2F.F64.F32 R2, R3 ;  /* 0x0000000300027310 */ /* 0x000e220000201800 */
[----:B------:R-:W-:Y:S01]  /*0580*/  FSEL R4, R8, RZ, P0 ;  /* 0x000000ff08047208 */ /* 0x000fe20000000000 */
[----:B------:R-:W-:Y:S01]  /*0590*/  BSSY.RECONVERGENT B0, `(.L_x_2) ;  /* 0x0000010000007945 */ /* 0x000fe20003800200 */
[----:B------:R-:W-:-:S06]  /*05a0*/  FSEL R5, R9, +QNAN , P0 ;  /* 0x7ff0000009057808 */ /* 0x000fcc0000000000 */
[----:B0-----:R-:W-:-:S10]  /*05b0*/  DMUL R4, R2, R4 ;  /* 0x0000000402047228 */ /* 0x001fd40000000000 */
[----:B------:R-:W0:Y:S02]  /*05c0*/  F2F.F32.F64 R5, R4 ;  /* 0x0000000400057310 */ /* 0x000e240000301000 */
[----:B0-----:R-:W-:-:S06]  /*05d0*/  VIADD R2, R5, 0xf3000000 ;  /* 0xf300000005027836 */ /* 0x001fcc0000000000 */
[----:B------:R0:W1:Y:S01]  /*05e0*/  MUFU.RSQ R8, R5 ;  /* 0x0000000500087308 */ /* 0x0000620000001400 */
[----:B------:R-:W-:-:S13]  /*05f0*/  ISETP.GT.U32.AND P0, PT, R2, 0x727fffff, PT ;  /* 0x727fffff0200780c */ /* 0x000fda0003f04070 */
[----:B0-----:R-:W-:Y:S05]  /*0600*/  @!P0 BRA `(.L_x_3) ;  /* 0x0000000000108947 */ /* 0x001fea0003800000 */
[----:B------:R-:W-:-:S07]  /*0610*/  MOV R10, 0x630 ;  /* 0x00000630000a7802 */ /* 0x000fce0000000f00 */
[----:B-1----:R-:W-:Y:S05]  /*0620*/  CALL.REL.NOINC `($__internal_1_$__cuda_sm20_sqrt_rn_f32_slowpath) ;  /* 0x0000000400207944 */ /* 0x002fea0003c00000 */
[----:B------:R-:W-:Y:S01]  /*0630*/  MOV R2, R4 ;  /* 0x0000000400027202 */ /* 0x000fe20000000f00 */
[----:B------:R-:W-:Y:S06]  /*0640*/  BRA `(.L_x_4) ;  /* 0x0000000000107947 */ /* 0x000fec0003800000 */
.L_x_3:
[----:B-1----:R-:W-:Y:S01]  /*0650*/  FMUL.FTZ R2, R5, R8 ;  /* 0x0000000805027220 */ /* 0x002fe20000410000 */
[----:B------:R-:W-:-:S03]  /*0660*/  FMUL.FTZ R4, R8, 0.5 ;  /* 0x3f00000008047820 */ /* 0x000fc60000410000 */
[----:B------:R-:W-:-:S04]  /*0670*/  FFMA R3, -R2, R2, R5 ;  /* 0x0000000202037223 */ /* 0x000fc80000000105 */
[----:B------:R-:W-:-:S07]  /*0680*/  FFMA R2, R3, R4, R2 ;  /* 0x0000000403027223 */ /* 0x000fce0000000002 */
.L_x_4:
[----:B------:R-:W-:Y:S05]  /*0690*/  BSYNC.RECONVERGENT B0 ;  /* 0x0000000000007941 */ /* 0x000fea0003800200 */
.L_x_2:
[----:B------:R-:W-:Y:S01]  /*06a0*/  FADD R8, R2, 9.9999999392252902908e-09 ;  /* 0x322bcc7702087421 */ /* 0x000fe20000000000 */
[----:B------:R-:W-:Y:S01]  /*06b0*/  UMOV UR6, 0x3f800000 ;  /* 0x3f80000000067882 */ /* 0x000fe20000000000 */
[----:B------:R-:W-:Y:S01]  /*06c0*/  BSSY.RECONVERGENT B1, `(.L_x_5) ;  /* 0x000000d000017945 */ /* 0x000fe20003800200 */
[----:B------:R-:W-:Y:S01]  /*06d0*/  IMAD.U32 R7, RZ, RZ, UR6 ;  /* 0x00000006ff077e24 */ /* 0x000fe2000f8e00ff */
[----:B------:R-:W0:Y:S08]  /*06e0*/  MUFU.RCP R2, R8 ;  /* 0x0000000800027308 */ /* 0x000e300000001000 */
[----:B------:R-:W1:Y:S01]  /*06f0*/  FCHK P0, -R7, R8 ;  /* 0x0000000807007302 */ /* 0x000e620000000100 */
[----:B0-----:R-:W-:-:S04]  /*0700*/  FFMA R3, -R8, R2, 1 ;  /* 0x3f80000008037423 */ /* 0x001fc80000000102 */
[----:B------:R-:W-:-:S04]  /*0710*/  FFMA R2, R2, R3, R2 ;  /* 0x0000000302027223 */ /* 0x000fc80000000002 */
[----:B------:R-:W-:-:S04]  /*0720*/  FFMA R3, R2, -1, RZ ;  /* 0xbf80000002037823 */ /* 0x000fc800000000ff */
[----:B------:R-:W-:-:S04]  /*0730*/  FFMA R4, -R8, R3, -1 ;  /* 0xbf80000008047423 */ /* 0x000fc80000000103 */
[----:B------:R-:W-:Y:S01]  /*0740*/  FFMA R5, R2, R4, R3 ;  /* 0x0000000402057223 */ /* 0x000fe20000000003 */
[----:B-1----:R-:W-:Y:S06]  /*0750*/  @!P0 BRA `(.L_x_6) ;  /* 0x00000000000c8947 */ /* 0x002fec0003800000 */
[----:B------:R-:W-:-:S07]  /*0760*/  MOV R4, 0x780 ;  /* 0x0000078000047802 */ /* 0x000fce0000000f00 */
[----:B------:R-:W-:Y:S05]  /*0770*/  CALL.REL.NOINC `($__internal_2_$__cuda_sm3x_div_rn_noftz_f32_slowpath) ;  /* 0x00000004002c7944 */ /* 0x000fea0003c00000 */
[----:B------:R-:W-:-:S07]  /*0780*/  IMAD.MOV.U32 R5, RZ, RZ, R8 ;  /* 0x000000ffff057224 */ /* 0x000fce00078e0008 */
.L_x_6:
[----:B------:R-:W-:Y:S05]  /*0790*/  BSYNC.RECONVERGENT B1 ;  /* 0x0000000000017941 */ /* 0x000fea0003800200 */
.L_x_5:
[----:B------:R-:W0:Y:S01]  /*07a0*/  LDC.64 R2, c[0x0][0x380] ;  /* 0x0000e000ff027b82 */ /* 0x000e220000000a00 */
[----:B------:R-:W1:Y:S01]  /*07b0*/  LDCU UR6, c[0x0][0x3a0] ;  /* 0x00007400ff0677ac */ /* 0x000e620008000800 */
[----:B0-----:R-:W-:-:S05]  /*07c0*/  IMAD.WIDE.U32 R2, R0, 0x4, R2 ;  /* 0x0000000400027825 */ /* 0x001fca00078e0002 */
[----:B------:R-:W1:Y:S01]  /*07d0*/  LDG.E R0, desc[UR4][R2.64] ;  /* 0x0000000402007981 */ /* 0x000e62000c1e1900 */
[----:B------:R-:W-:-:S04]  /*07e0*/  FMUL R5, R6, R5 ;  /* 0x0000000506057220 */ /* 0x000fc80000400000 */
[----:B-1----:R-:W-:-:S05]  /*07f0*/  FFMA R5, R5, UR6, R0 ;  /* 0x0000000605057c23 */ /* 0x002fca0008000000 */
[----:B------:R-:W-:Y:S01]  /*0800*/  STG.E desc[UR4][R2.64], R5 ;  /* 0x0000000502007986 */ /* 0x000fe2000c101904 */
[----:B------:R-:W-:Y:S05]  /*0810*/  EXIT ;  /* 0x000000000000794d */ /* 0x000fea0003800000 */
        .weak           $__internal_0_$__cuda_sm20_dblrcp_rn_slowpath_v3
        .type           $__internal_0_$__cuda_sm20_dblrcp_rn_slowpath_v3,@function
        .size           $__internal_0_$__cuda_sm20_dblrcp_rn_slowpath_v3,($__internal_1_$__cuda_sm20_sqrt_rn_f32_slowpath - $__internal_0_$__cuda_sm20_dblrcp_rn_slowpath_v3)
$__internal_0_$__cuda_sm20_dblrcp_rn_slowpath_v3:
[----:B------:R-:W-:Y:S01]  /*0820*/  IMAD.MOV.U32 R8, RZ, RZ, R12 ;  /* 0x000000ffff087224 */ /* 0x000fe200078e000c */
[----:B------:R-:W-:-:S06]  /*0830*/  MOV R9, R13 ;  /* 0x0000000d00097202 */ /* 0x000fcc0000000f00 */
[----:B------:R-:W-:-:S14]  /*0840*/  DSETP.GTU.AND P1, PT, |R8|, +INF , PT ;  /* 0x7ff000000800742a */ /* 0x000fdc0003f2c200 */
[----:B------:R-:W-:Y:S05]  /*0850*/  @P1 BRA `(.L_x_7) ;  /* 0x0000000000801947 */ /* 0x000fea0003800000 */
[----:B------:R-:W-:-:S05]  /*0860*/  LOP3.LUT R12, R13, 0x7fffffff, RZ, 0xc0, !PT ;  /* 0x7fffffff0d0c7812 */ /* 0x000fca00078ec0ff */
[----:B------:R-:W-:-:S05]  /*0870*/  VIADD R10, R12, 0xffffffff ;  /* 0xffffffff0c0a7836 */ /* 0x000fca0000000000 */
[----:B------:R-:W-:-:S13]  /*0880*/  ISETP.GE.U32.AND P1, PT, R10, 0x7fefffff, PT ;  /* 0x7fefffff0a00780c */ /* 0x000fda0003f26070 */
[----:B------:R-:W-:Y:S01]  /*0890*/  @P1 LOP3.LUT R11, R9, 0x7ff00000, RZ, 0x3c, !PT ;  /* 0x7ff00000090b1812 */ /* 0x000fe200078e3cff */
[----:B------:R-:W-:Y:S01]  /*08a0*/  @P1 IMAD.MOV.U32 R10, RZ, RZ, RZ ;  /* 0x000000ffff0a1224 */ /* 0x000fe200078e00ff */
[----:B------:R-:W-:Y:S06]  /*08b0*/  @P1 BRA `(.L_x_8) ;  /* 0x0000000000701947 */ /* 0x000fec0003800000 */
[----:B------:R-:W-:-:S13]  /*08c0*/  ISETP.GE.U32.AND P1, PT, R12, 0x1000001, PT ;  /* 0x010000010c00780c */ /* 0x000fda0003f26070 */
[----:B------:R-:W-:Y:S05]  /*08d0*/  @!P1 BRA `(.L_x_9) ;  /* 0x0000000000389947 */ /* 0x000fea0003800000 */
[----:B------:R-:W-:Y:S01]  /*08e0*/  VIADD R11, R9, 0xc0200000 ;  /* 0xc0200000090b7836 */ /* 0x000fe20000000000 */
[----:B------:R-:W-:Y:S01]  /*08f0*/  MOV R10, R8 ;  /* 0x00000008000a7202 */ /* 0x000fe20000000f00 */
[----:B------:R-:W-:Y:S02]  /*0900*/  IMAD.MOV.U32 R12, RZ, RZ, R7 ;  /* 0x000000ffff0c7224 */ /* 0x000fe400078e0007 */
[----:B------:R-:W0:Y:S04]  /*0910*/  MUFU.RCP64H R13, R11 ;  /* 0x0000000b000d7308 */ /* 0x000e280000001800 */
[----:B0-----:R-:W-:-:S08]  /*0920*/  DFMA R14, -R10, R12, 1 ;  /* 0x3ff000000a0e742b */ /* 0x001fd0000000010c */
[----:B------:R-:W-:-:S08]  /*0930*/  DFMA R14, R14, R14, R14 ;  /* 0x0000000e0e0e722b */ /* 0x000fd0000000000e */
[----:B------:R-:W-:-:S08]  /*0940*/  DFMA R14, R12, R14, R12 ;  /* 0x0000000e0c0e722b */ /* 0x000fd0000000000c */
[----:B------:R-:W-:-:S08]  /*0950*/  DFMA R12, -R10, R14, 1 ;  /* 0x3ff000000a0c742b */ /* 0x000fd0000000010e */
[----:B------:R-:W-:-:S08]  /*0960*/  DFMA R12, R14, R12, R14 ;  /* 0x0000000c0e0c722b */ /* 0x000fd0000000000e */
[----:B------:R-:W-:-:S08]  /*0970*/  DMUL R12, R12, 2.2250738585072013831e-308 ;  /* 0x001000000c0c7828 */ /* 0x000fd00000000000 */
[----:B------:R-:W-:-:S08]  /*0980*/  DFMA R8, -R8, R12, 1 ;  /* 0x3ff000000808742b */ /* 0x000fd0000000010c */
[----:B------:R-:W-:-:S08]  /*0990*/  DFMA R8, R8, R8, R8 ;  /* 0x000000080808722b */ /* 0x000fd00000000008 */
[----:B------:R-:W-:Y:S01]  /*09a0*/  DFMA R10, R12, R8, R12 ;  /* 0x000000080c0a722b */ /* 0x000fe2000000000c */
[----:B------:R-:W-:Y:S10]  /*09b0*/  BRA `(.L_x_8) ;  /* 0x0000000000307947 */ /* 0x000ff40003800000 */
.L_x_9:
[----:B------:R-:W-:Y:S01]  /*09c0*/  DMUL R8, R8, 8.11296384146066816958e+31 ;  /* 0x4690000008087828 */ /* 0x000fe20000000000 */
[----:B------:R-:W-:-:S05]  /*09d0*/  IMAD.MOV.U32 R10, RZ, RZ, R7 ;  /* 0x000000ffff0a7224 */ /* 0x000fca00078e0007 */
[----:B------:R-:W0:Y:S02]  /*09e0*/  MUFU.RCP64H R11, R9 ;  /* 0x00000009000b7308 */ /* 0x000e240000001800 */
[----:B0-----:R-:W-:-:S08]  /*09f0*/  DFMA R12, -R8, R10, 1 ;  /* 0x3ff00000080c742b */ /* 0x001fd0000000010a */
[----:B------:R-:W-:-:S08]  /*0a00*/  DFMA R12, R12, R12, R12 ;  /* 0x0000000c0c0c722b */ /* 0x000fd0000000000c */
[----:B------:R-:W-:-:S08]  /*0a10*/  DFMA R12, R10, R12, R10 ;  /* 0x0000000c0a0c722b */ /* 0x000fd0000000000a */
[----:B------:R-:W-:-:S08]  /*0a20*/  DFMA R10, -R8, R12, 1 ;  /* 0x3ff00000080a742b */ /* 0x000fd0000000010c */
[----:B------:R-:W-:-:S08]  /*0a30*/  DFMA R10, R12, R10, R12 ;  /* 0x0000000a0c0a722b */ /* 0x000fd0000000000c */
[----:B------:R-:W-:Y:S01]  /*0a40*/  DMUL R10, R10, 8.11296384146066816958e+31 ;  /* 0x469000000a0a7828 */ /* 0x000fe20000000000 */
[----:B------:R-:W-:Y:S10]  /*0a50*/  BRA `(.L_x_8) ;  /* 0x0000000000087947 */ /* 0x000ff40003800000 */
.L_x_7:
[----:B------:R-:W-:Y:S01]  /*0a60*/  LOP3.LUT R11, R9, 0x80000, RZ, 0xfc, !PT ;  /* 0x00080000090b7812 */ /* 0x000fe200078efcff */
[----:B------:R-:W-:-:S07]  /*0a70*/  IMAD.MOV.U32 R10, RZ, RZ, R8 ;  /* 0x000000ffff0a7224 */ /* 0x000fce00078e0008 */
.L_x_8:
[----:B------:R-:W-:Y:S01]  /*0a80*/  MOV R8, R2 ;  /* 0x0000000200087202 */ /* 0x000fe20000000f00 */
[----:B------:R-:W-:-:S04]  /*0a90*/  IMAD.MOV.U32 R9, RZ, RZ, 0x0 ;  /* 0x00000000ff097424 */ /* 0x000fc800078e00ff */
[----:B------:R-:W-:Y:S05]  /*0aa0*/  RET.REL.NODEC R8 `(_Z22stochastic_update_AdamPfS_S_S_fi) ;  /* 0xfffffff408547950 */ /* 0x000fea0003c3ffff */
        .weak           $__internal_1_$__cuda_sm20_sqrt_rn_f32_slowpath
        .type           $__internal_1_$__cuda_sm20_sqrt_rn_f32_slowpath,@function
        .size           $__internal_1_$__cuda_sm20_sqrt_rn_f32_slowpath,($__internal_2_$__cuda_sm3x_div_rn_noftz_f32_slowpath - $__internal_1_$__cuda_sm20_sqrt_rn_f32_slowpath)
$__internal_1_$__cuda_sm20_sqrt_rn_f32_slowpath:
[----:B------:R-:W-:-:S13]  /*0ab0*/  LOP3.LUT P0, RZ, R5, 0x7fffffff, RZ, 0xc0, !PT ;  /* 0x7fffffff05ff7812 */ /* 0x000fda000780c0ff */
[----:B------:R-:W-:Y:S01]  /*0ac0*/  @!P0 IMAD.MOV.U32 R3, RZ, RZ, R5 ;  /* 0x000000ffff038224 */ /* 0x000fe200078e0005 */
[----:B------:R-:W-:Y:S06]  /*0ad0*/  @!P0 BRA `(.L_x_10) ;  /* 0x0000000000448947 */ /* 0x000fec0003800000 */
[----:B------:R-:W-:Y:S01]  /*0ae0*/  FSETP.GEU.FTZ.AND P0, PT, R5, RZ, PT ;  /* 0x000000ff0500720b */ /* 0x000fe20003f1e000 */
[----:B------:R-:W-:-:S12]  /*0af0*/  IMAD.MOV.U32 R2, RZ, RZ, R5 ;  /* 0x000000ffff027224 */ /* 0x000fd800078e0005 */
[----:B------:R-:W-:Y:S01]  /*0b00*/  @!P0 MOV R3, 0x7fffffff ;  /* 0x7fffffff00038802 */ /* 0x000fe20000000f00 */
[----:B------:R-:W-:Y:S06]  /*0b10*/  @!P0 BRA `(.L_x_10) ;  /* 0x0000000000348947 */ /* 0x000fec0003800000 */
[----:B------:R-:W-:-:S13]  /*0b20*/  FSETP.GTU.FTZ.AND P0, PT, |R2|, +INF , PT ;  /* 0x7f8000000200780b */ /* 0x000fda0003f1c200 */
[----:B------:R-:W-:Y:S01]  /*0b30*/  @P0 FADD.FTZ R3, R2, 1 ;  /* 0x3f80000002030421 */ /* 0x000fe20000010000 */
[----:B------:R-:W-:Y:S06]  /*0b40*/  @P0 BRA `(.L_x_10) ;  /* 0x0000000000280947 */ /* 0x000fec0003800000 */
[----:B------:R-:W-:-:S13]  /*0b50*/  FSETP.NEU.FTZ.AND P0, PT, |R2|, +INF , PT ;  /* 0x7f8000000200780b */ /* 0x000fda0003f1d200 */
[----:B------:R-:W-:-:S04]  /*0b60*/  @P0 FFMA R4, R2, 1.84467440737095516160e+19, RZ ;  /* 0x5f80000002040823 */ /* 0x000fc800000000ff */
[----:B------:R-:W0:Y:S02]  /*0b70*/  @P0 MUFU.RSQ R3, R4 ;  /* 0x0000000400030308 */ /* 0x000e240000001400 */
[----:B0-----:R-:W-:Y:S01]  /*0b80*/  @P0 FMUL.FTZ R5, R4, R3 ;  /* 0x0000000304050220 */ /* 0x001fe20000410000 */
[----:B------:R-:W-:Y:S01]  /*0b90*/  @P0 FMUL.FTZ R9, R3, 0.5 ;  /* 0x3f00000003090820 */ /* 0x000fe20000410000 */
[----:B------:R-:W-:Y:S02]  /*0ba0*/  @!P0 IMAD.MOV.U32 R3, RZ, RZ, R2 ;  /* 0x000000ffff038224 */ /* 0x000fe400078e0002 */
[----:B------:R-:W-:-:S04]  /*0bb0*/  @P0 FADD.FTZ R7, -R5, -RZ ;  /* 0x800000ff05070221 */ /* 0x000fc80000010100 */
[----:B------:R-:W-:-:S04]  /*0bc0*/  @P0 FFMA R8, R5, R7, R4 ;  /* 0x0000000705080223 */ /* 0x000fc80000000004 */
[----:B------:R-:W-:-:S04]  /*0bd0*/  @P0 FFMA R8, R8, R9, R5 ;  /* 0x0000000908080223 */ /* 0x000fc80000000005 */
[----:B------:R-:W-:-:S07]  /*0be0*/  @P0 FMUL.FTZ R3, R8, 2.3283064365386962891e-10 ;  /* 0x2f80000008030820 */ /* 0x000fce0000410000 */
.L_x_10:
[----:B------:R-:W-:Y:S02]  /*0bf0*/  IMAD.MOV.U32 R4, RZ, RZ, R3 ;  /* 0x000000ffff047224 */ /* 0x000fe400078e0003 */
[----:B------:R-:W-:Y:S02]  /*0c00*/  HFMA2 R3, -RZ, RZ, 0, 0 ;  /* 0x00000000ff037431 */ /* 0x000fe400000001ff */
[----:B------:R-:W-:-:S04]  /*0c10*/  IMAD.MOV.U32 R2, RZ, RZ, R10 ;  /* 0x000000ffff027224 */ /* 0x000fc800078e000a */
[----:B------:R-:W-:Y:S05]  /*0c20*/  RET.REL.NODEC R2 `(_Z22stochastic_update_AdamPfS_S_S_fi) ;  /* 0xfffffff002f47950 */ /* 0x000fea0003c3ffff */
        .weak           $__internal_2_$__cuda_sm3x_div_rn_noftz_f32_slowpath
        .type           $__internal_2_$__cuda_sm3x_div_rn_noftz_f32_slowpath,@function
        .size           $__internal_2_$__cuda_sm3x_div_rn_noftz_f32_slowpath,($_Z22stochastic_update_AdamPfS_S_S_fi$__internal_accurate_pow - $__internal_2_$__cuda_sm3x_div_rn_noftz_f32_slowpath)
$__internal_2_$__cuda_sm3x_div_rn_noftz_f32_slowpath:
[----:B------:R-:W-:Y:S01]  /*0c30*/  SHF.R.U32.HI R2, RZ, 0x17, R8 ;  /* 0x00000017ff027819 */ /* 0x000fe20000011608 */
[----:B------:R-:W-:Y:S04]  /*0c40*/  BSSY.RECONVERGENT B0, `(.L_x_11) ;  /* 0x000005b000007945 */ /* 0x000fe80003800200 */
[----:B------:R-:W-:Y:S01]  /*0c50*/  BSSY.RELIABLE B2, `(.L_x_12) ;  /* 0x000001a000027945 */ /* 0x000fe20003800100 */
[----:B------:R-:W-:-:S05]  /*0c60*/  LOP3.LUT R10, R2, 0xff, RZ, 0xc0, !PT ;  /* 0x000000ff020a7812 */ /* 0x000fca00078ec0ff */
[----:B------:R-:W-:-:S05]  /*0c70*/  VIADD R5, R10, 0xffffffff ;  /* 0xffffffff0a057836 */ /* 0x000fca0000000000 */
[----:B------:R-:W-:-:S13]  /*0c80*/  ISETP.GT.U32.AND P0, PT, R5, 0xfd, PT ;  /* 0x000000fd0500780c */ /* 0x000fda0003f04070 */
[----:B------:R-:W-:Y:S01]  /*0c90*/  @!P0 IMAD.MOV.U32 R3, RZ, RZ, RZ ;  /* 0x000000ffff038224 */ /* 0x000fe200078e00ff */
[----:B------:R-:W-:Y:S06]  /*0ca0*/  @!P0 BRA `(.L_x_13) ;  /* 0x0000000000508947 */ /* 0x000fec0003800000 */
[----:B------:R-:W-:Y:S01]  /*0cb0*/  FSETP.GTU.FTZ.AND P0, PT, |R8|, +INF , PT ;  /* 0x7f8000000800780b */ /* 0x000fe20003f1c200 */
[----:B------:R-:W-:-:S12]  /*0cc0*/  IMAD.MOV.U32 R2, RZ, RZ, R8 ;  /* 0x000000ffff027224 */ /* 0x000fd800078e0008 */
[----:B------:R-:W-:Y:S05]  /*0cd0*/  @P0 BREAK.RELIABLE B2 ;  /* 0x0000000000020942 */ /* 0x000fea0003800100 */
[----:B------:R-:W-:Y:S05]  /*0ce0*/  @P0 BRA `(.L_x_14) ;  /* 0x00000004003c0947 */ /* 0x000fea0003800000 */
[----:B------:R-:W-:-:S04]  /*0cf0*/  MOV R3, 0xbf800000 ;  /* 0xbf80000000037802 */ /* 0x000fc80000000f00 */
[----:B------:R-:W-:-:S13]  /*0d00*/  LOP3.LUT P0, RZ, R8, 0x7fffffff, R3, 0xc8, !PT ;  /* 0x7fffffff08ff7812 */ /* 0x000fda000780c803 */
[----:B------:R-:W-:Y:S05]  /*0d10*/  @!P0 BREAK.RELIABLE B2 ;  /* 0x0000000000028942 */ /* 0x000fea0003800100 */
[----:B------:R-:W-:Y:S05]  /*0d20*/  @!P0 BRA `(.L_x_15) ;  /* 0x0000000400248947 */ /* 0x000fea0003800000 */
[----:B------:R-:W-:Y:S02]  /*0d30*/  FSETP.NEU.FTZ.AND P0, PT, |R2|, +INF , PT ;  /* 0x7f8000000200780b */ /* 0x000fe40003f1d200 */
[----:B------:R-:W-:-:S04]  /*0d40*/  LOP3.LUT P1, RZ, R3, 0x7fffffff, RZ, 0xc0, !PT ;  /* 0x7fffffff03ff7812 */ /* 0x000fc8000782c0ff */
[----:B------:R-:W-:-:S13]  /*0d50*/  PLOP3.LUT P0, PT, P0, P1, PT, 0x2f, 0xf2 ;  /* 0x0000000000f2781c */ /* 0x000fda0000702577 */
[----:B------:R-:W-:Y:S05]  /*0d60*/  @P0 BREAK.RELIABLE B2 ;  /* 0x0000000000020942 */ /* 0x000fea0003800100 */
[----:B------:R-:W-:Y:S05]  /*0d70*/  @P0 BRA `(.L_x_16) ;  /* 0x0000000400080947 */ /* 0x000fea0003800000 */
[----:B------:R-:W-:-:S13]  /*0d80*/  LOP3.LUT P0, RZ, R8, 0x7fffffff, RZ, 0xc0, !PT ;  /* 0x7fffffff08ff7812 */ /* 0x000fda000780c0ff */
[----:B------:R-:W-:Y:S05]  /*0d90*/  @!P0 BREAK.RELIABLE B2 ;  /* 0x0000000000028942 */ /* 0x000fea0003800100 */
[----:B------:R-:W-:Y:S05]  /*0da0*/  @!P0 BRA `(.L_x_17) ;  /* 0x0000000000f08947 */ /* 0x000fea0003800000 */
[----:B------:R-:W-:Y:S01]  /*0db0*/  ISETP.GE.AND P0, PT, R5, RZ, PT ;  /* 0x000000ff0500720c */ /* 0x000fe20003f06270 */
[----:B------:R-:W-:-:S12]  /*0dc0*/  IMAD.MOV.U32 R3, RZ, RZ, RZ ;  /* 0x000000ffff037224 */ /* 0x000fd800078e00ff */
[----:B------:R-:W-:Y:S01]  /*0dd0*/  @!P0 FFMA R8, R2, 1.84467440737095516160e+19, RZ ;  /* 0x5f80000002088823 */ /* 0x000fe200000000ff */
[----:B------:R-:W-:-:S07]  /*0de0*/  @!P0 VIADD R3, R3, 0x40 ;  /* 0x0000004003038836 */ /* 0x000fce0000000000 */
.L_x_13:
[----:B------:R-:W-:Y:S05]  /*0df0*/  BSYNC.RELIABLE B2 ;  /* 0x0000000000027941 */ /* 0x000fea0003800100 */
.L_x_12:
[----:B------:R-:W-:Y:S01]  /*0e00*/  LEA R5, R10, 0xc0800000, 0x17 ;  /* 0xc08000000a057811 */ /* 0x000fe200078eb8ff */
[----:B------:R-:W-:Y:S01]  /*0e10*/  UMOV UR6, 0xbf800000 ;  /* 0xbf80000000067882 */ /* 0x000fe20000000000 */
[----:B------:R-:W-:Y:S01]  /*0e20*/  IADD3 R3, PT, PT, R3, 0x7f, -R10 ;  /* 0x0000007f03037810 */ /* 0x000fe20007ffe80a */
[----:B------:R-:W-:Y:S02]  /*0e30*/  BSSY.RECONVERGENT B2, `(.L_x_18) ;  /* 0x0000032000027945 */ /* 0x000fe40003800200 */
[----:B------:R-:W-:-:S04]  /*0e40*/  IMAD.IADD R5, R8, 0x1, -R5 ;  /* 0x0000000108057824 */ /* 0x000fc800078e0a05 */
[----:B------:R-:W0:Y:S01]  /*0e50*/  MUFU.RCP R2, R5 ;  /* 0x0000000500027308 */ /* 0x000e220000001000 */
[----:B------:R-:W-:-:S04]  /*0e60*/  FADD.FTZ R7, -R5, -RZ ;  /* 0x800000ff05077221 */ /* 0x000fc80000010100 */
[----:B0-----:R-:W-:-:S04]  /*0e70*/  FFMA R9, R2, R7, 1 ;  /* 0x3f80000002097423 */ /* 0x001fc80000000007 */
[----:B------:R-:W-:-:S04]  /*0e80*/  FFMA R2, R2, R9, R2 ;  /* 0x0000000902027223 */ /* 0x000fc80000000002 */
[----:B------:R-:W-:-:S04]  /*0e90*/  FFMA R8, R2, UR6, RZ ;  /* 0x0000000602087c23 */ /* 0x000fc800080000ff */
[----:B------:R-:W-:-:S04]  /*0ea0*/  FFMA R9, R7, R8, UR6 ;  /* 0x0000000607097e23 */ /* 0x000fc80008000008 */
[----:B------:R-:W-:-:S04]  /*0eb0*/  FFMA R9, R2, R9, R8 ;  /* 0x0000000902097223 */ /* 0x000fc80000000008 */
[----:B------:R-:W-:-:S04]  /*0ec0*/  FFMA R12, R7, R9, UR6 ;  /* 0x00000006070c7e23 */ /* 0x000fc80008000009 */
[----:B------:R-:W-:-:S05]  /*0ed0*/  FFMA R8, R2, R12, R9 ;  /* 0x0000000c02087223 */ /* 0x000fca0000000009 */
[----:B------:R-:W-:-:S04]  /*0ee0*/  SHF.R.U32.HI R7, RZ, 0x17, R8 ;  /* 0x00000017ff077819 */ /* 0x000fc80000011608 */
[----:B------:R-:W-:-:S04]  /*0ef0*/  LOP3.LUT R7, R7, 0xff, RZ, 0xc0, !PT ;  /* 0x000000ff07077812 */ /* 0x000fc800078ec0ff */
[----:B------:R-:W-:-:S05]  /*0f00*/  IADD3 R7, PT, PT, R7, R3, RZ ;  /* 0x0000000307077210 */ /* 0x000fca0007ffe0ff */
[----:B------:R-:W-:-:S05]  /*0f10*/  VIADD R5, R7, 0xffffffff ;  /* 0xffffffff07057836 */ /* 0x000fca0000000000 */
[----:B------:R-:W-:-:S13]  /*0f20*/  ISETP.GE.U32.AND P0, PT, R5, 0xfe, PT ;  /* 0x000000fe0500780c */ /* 0x000fda0003f06070 */
[----:B------:R-:W-:Y:S05]  /*0f30*/  @!P0 BRA `(.L_x_19) ;  /* 0x0000000000808947 */ /* 0x000fea0003800000 */
[----:B------:R-:W-:-:S13]  /*0f40*/  ISETP.GT.AND P0, PT, R7, 0xfe, PT ;  /* 0x000000fe0700780c */ /* 0x000fda0003f04270 */
[----:B------:R-:W-:Y:S05]  /*0f50*/  @P0 BRA `(.L_x_20) ;  /* 0x00000000006c0947 */ /* 0x000fea0003800000 */
[----:B------:R-:W-:-:S13]  /*0f60*/  ISETP.GE.AND P0, PT, R7, 0x1, PT ;  /* 0x000000010700780c */ /* 0x000fda0003f06270 */
[----:B------:R-:W-:Y:S05]  /*0f70*/  @P0 BRA `(.L_x_21) ;  /* 0x0000000000740947 */ /* 0x000fea0003800000 */
[----:B------:R-:W-:Y:S02]  /*0f80*/  ISETP.GE.AND P0, PT, R7, -0x18, PT ;  /* 0xffffffe80700780c */ /* 0x000fe40003f06270 */
[----:B------:R-:W-:-:S11]  /*0f90*/  LOP3.LUT R8, R8, 0x80000000, RZ, 0xc0, !PT ;  /* 0x8000000008087812 */ /* 0x000fd600078ec0ff */
[----:B------:R-:W-:Y:S05]  /*0fa0*/  @!P0 BRA `(.L_x_21) ;  /* 0x0000000000688947 */ /* 0x000fea0003800000 */
[CC--:B------:R-:W-:Y:S01]  /*0fb0*/  FFMA.RZ R3, R2.reuse, R12.reuse, R9 ;  /* 0x0000000c02037223 */ /* 0x0c0fe2000000c009 */
[C---:B------:R-:W-:Y:S01]  /*0fc0*/  VIADD R10, R7.reuse, 0x20 ;  /* 0x00000020070a7836 */ /* 0x040fe20000000000 */
[C---:B------:R-:W-:Y:S02]  /*0fd0*/  ISETP.NE.AND P2, PT, R7.reuse, RZ, PT ;  /* 0x000000ff0700720c */ /* 0x040fe40003f45270 */
[----:B------:R-:W-:Y:S01]  /*0fe0*/  ISETP.NE.AND P1, PT, R7, RZ, PT ;  /* 0x000000ff0700720c */ /* 0x000fe20003f25270 */
[----:B------:R-:W-:Y:S01]  /*0ff0*/  IMAD.MOV R7, RZ, RZ, -R7 ;  /* 0x000000ffff077224 */ /* 0x000fe200078e0a07 */
[----:B------:R-:W-:Y:S01]  /*1000*/  LOP3.LUT R5, R3, 0x7fffff, RZ, 0xc0, !PT ;  /* 0x007fffff03057812 */ /* 0x000fe200078ec0ff */
[CCC-:B------:R-:W-:Y:S01]  /*1010*/  FFMA.RP R3, R2.reuse, R12.reuse, R9.reuse ;  /* 0x0000000c02037223 */ /* 0x1c0fe20000008009 */
[----:B------:R-:W-:Y:S02]  /*1020*/  FFMA.RM R2, R2, R12, R9 ;  /* 0x0000000c02027223 */ /* 0x000fe40000004009 */
[----:B------:R-:W-:-:S03]  /*1030*/  LOP3.LUT R5, R5, 0x800000, RZ, 0xfc, !PT ;  /* 0x0080000005057812 */ /* 0x000fc600078efcff */
[----:B------:R-:W-:Y:S02]  /*1040*/  FSETP.NEU.FTZ.AND P0, PT, R3, R2, PT ;  /* 0x000000020300720b */ /* 0x000fe40003f1d000 */
[----:B------:R-:W-:Y:S02]  /*1050*/  SHF.L.U32 R10, R5, R10, RZ ;  /* 0x0000000a050a7219 */ /* 0x000fe400000006ff */
[----:B------:R-:W-:Y:S02]  /*1060*/  SEL R2, R7, RZ, P2 ;  /* 0x000000ff07027207 */ /* 0x000fe40001000000 */
[----:B------:R-:W-:Y:S02]  /*1070*/  ISETP.NE.AND P1, PT, R10, RZ, P1 ;  /* 0x000000ff0a00720c */ /* 0x000fe40000f25270 */
[----:B------:R-:W-:Y:S02]  /*1080*/  SHF.R.U32.HI R2, RZ, R2, R5 ;  /* 0x00000002ff027219 */ /* 0x000fe40000011605 */
[----:B------:R-:W-:-:S02]  /*1090*/  PLOP3.LUT P0, PT, P0, P1, PT, 0xf8, 0x8f ;  /* 0x00000000008f781c */ /* 0x000fc40000703f70 */
[----:B------:R-:W-:Y:S02]  /*10a0*/  SHF.R.U32.HI R10, RZ, 0x1, R2 ;  /* 0x00000001ff0a7819 */ /* 0x000fe40000011602 */
[----:B------:R-:W-:-:S04]  /*10b0*/  SEL R3, RZ, 0x1, !P0 ;  /* 0x00000001ff037807 */ /* 0x000fc80004000000 */
[----:B------:R-:W-:-:S04]  /*10c0*/  LOP3.LUT R3, R3, 0x1, R10, 0xf8, !PT ;  /* 0x0000000103037812 */ /* 0x000fc800078ef80a */
[----:B------:R-:W-:-:S04]  /*10d0*/  LOP3.LUT R3, R3, R2, RZ, 0xc0, !PT ;  /* 0x0000000203037212 */ /* 0x000fc800078ec0ff */
[----:B------:R-:W-:-:S04]  /*10e0*/  IADD3 R3, PT, PT, R10, R3, RZ ;  /* 0x000000030a037210 */ /* 0x000fc80007ffe0ff */
[----:B------:R-:W-:Y:S01]  /*10f0*/  LOP3.LUT R8, R3, R8, RZ, 0xfc, !PT ;  /* 0x0000000803087212 */ /* 0x000fe200078efcff */
[----:B------:R-:W-:Y:S06]  /*1100*/  BRA `(.L_x_21) ;  /* 0x0000000000107947 */ /* 0x000fec0003800000 */
.L_x_20:
[----:B------:R-:W-:-:S04]  /*1110*/  LOP3.LUT R8, R8, 0x80000000, RZ, 0xc0, !PT ;  /* 0x8000000008087812 */ /* 0x000fc800078ec0ff */
[----:B------:R-:W-:Y:S01]  /*1120*/  LOP3.LUT R8, R8, 0x7f800000, RZ, 0xfc, !PT ;  /* 0x7f80000008087812 */ /* 0x000fe200078efcff */
[----:B------:R-:W-:Y:S06]  /*1130*/  BRA `(.L_x_21) ;  /* 0x0000000000047947 */ /* 0x000fec0003800000 */
.L_x_19:
[----:B------:R-:W-:-:S07]  /*1140*/  IMAD R8, R3, 0x800000, R8 ;  /* 0x0080000003087824 */ /* 0x000fce00078e0208 */
.L_x_21:
[----:B------:R-:W-:Y:S05]  /*1150*/  BSYNC.RECONVERGENT B2 ;  /* 0x0000000000027941 */ /* 0x000fea0003800200 */
.L_x_18:
[----:B------:R-:W-:Y:S05]  /*1160*/  BRA `(.L_x_22) ;  /* 0x0000000000207947 */ /* 0x000fea0003800000 */
.L_x_17:
[----:B------:R-:W-:-:S04]  /*1170*/  LOP3.LUT R8, R8, 0x80000000, R3, 0x48, !PT ;  /* 0x8000000008087812 */ /* 0x000fc800078e4803 */
[----:B------:R-:W-:Y:S01]  /*1180*/  LOP3.LUT R8, R8, 0x7f800000, RZ, 0xfc, !PT ;  /* 0x7f80000008087812 */ /* 0x000fe200078efcff */
[----:B------:R-:W-:Y:S06]  /*1190*/  BRA `(.L_x_22) ;  /* 0x0000000000147947 */ /* 0x000fec0003800000 */
.L_x_16:
[----:B------:R-:W-:Y:S01]  /*11a0*/  LOP3.LUT R8, R8, 0x80000000, R3, 0x48, !PT ;  /* 0x8000000008087812 */ /* 0x000fe200078e4803 */
[----:B------:R-:W-:Y:S06]  /*11b0*/  BRA `(.L_x_22) ;  /* 0x00000000000c7947 */ /* 0x000fec0003800000 */
.L_x_15:
[----:B------:R-:W0:Y:S01]  /*11c0*/  MUFU.RSQ R8, -QNAN ;  /* 0xffc0000000087908 */ /* 0x000e220000001400 */
[----:B------:R-:W-:Y:S05]  /*11d0*/  BRA `(.L_x_22) ;  /* 0x0000000000047947 */ /* 0x000fea0003800000 */
.L_x_14:
[----:B------:R-:W-:-:S07]  /*11e0*/  FADD.FTZ R8, R2, -1 ;  /* 0xbf80000002087421 */ /* 0x000fce0000010000 */
.L_x_22:
[----:B------:R-:W-:Y:S05]  /*11f0*/  BSYNC.RECONVERGENT B0 ;  /* 0x0000000000007941 */ /* 0x000fea0003800200 */
.L_x_11:
[----:B------:R-:W-:-:S04]  /*1200*/  IMAD.MOV.U32 R5, RZ, RZ, 0x0 ;  /* 0x00000000ff057424 */ /* 0x000fc800078e00ff */
[----:B0-----:R-:W-:Y:S05]  /*1210*/  RET.REL.NODEC R4 `(_Z22stochastic_update_AdamPfS_S_S_fi) ;  /* 0xffffffec04787950 */ /* 0x001fea0003c3ffff */
        .type           $_Z22stochastic_update_AdamPfS_S_S_fi$__internal_accurate_pow,@function
        .size           $_Z22stochastic_update_AdamPfS_S_S_fi$__internal_accurate_pow,(.L_x_52 - $_Z22stochastic_update_AdamPfS_S_S_fi$__internal_accurate_pow)
$_Z22stochastic_update_AdamPfS_S_S_fi$__internal_accurate_pow:
[----:B------:R-:W-:Y:S01]  /*1220*/  ISETP.GT.U32.AND P1, PT, R23, 0xfffff, PT ;  /* 0x000fffff1700780c */ /* 0x000fe20003f24070 */
[----:B------:R-:W-:Y:S01]  /*1230*/  IMAD.U32 R22, RZ, RZ, UR6 ;  /* 0x00000006ff167e24 */ /* 0x000fe2000f8e00ff */
[----:B------:R-:W-:Y:S01]  /*1240*/  MOV R10, R23 ;  /* 0x00000017000a7202 */ /* 0x000fe20000000f00 */
[----:B------:R-:W-:Y:S01]  /*1250*/  IMAD.U32 R12, RZ, RZ, UR6 ;  /* 0x00000006ff0c7e24 */ /* 0x000fe2000f8e00ff */
[----:B------:R-:W-:Y:S01]  /*1260*/  MOV R15, 0x3ed0f5d2 ;  /* 0x3ed0f5d2000f7802 */ /* 0x000fe20000000f00 */
[----:B------:R-:W-:Y:S01]  /*1270*/  IMAD.MOV.U32 R16, RZ, RZ, RZ ;  /* 0x000000ffff107224 */ /* 0x000fe200078e00ff */
[----:B------:R-:W-:Y:S01]  /*1280*/  UMOV UR6, 0x7d2cafe2 ;  /* 0x7d2cafe200067882 */ /* 0x000fe20000000000 */
[----:B------:R-:W-:Y:S01]  /*1290*/  IMAD.MOV.U32 R14, RZ, RZ, 0x41ad3b5a ;  /* 0x41ad3b5aff0e7424 */ /* 0x000fe200078e00ff */
[----:B------:R-:W-:Y:S01]  /*12a0*/  UMOV UR7, 0x3eb0f5ff ;  /* 0x3eb0f5ff00077882 */ /* 0x000fe20000000000 */
[----:B------:R-:W-:Y:S01]  /*12b0*/  UMOV UR8, 0x3b39803f ;  /* 0x3b39803f00087882 */ /* 0x000fe20000000000 */
[----:B------:R-:W-:-:S03]  /*12c0*/  UMOV UR9, 0x3c7abc9e ;  /* 0x3c7abc9e00097882 */ /* 0x000fc60000000000 */
[----:B------:R-:W-:-:S10]  /*12d0*/  @!P1 DMUL R8, R22, 1.80143985094819840000e+16 ;  /* 0x4350000016089828 */ /* 0x000fd40000000000 */
[----:B------:R-:W-:Y:S02]  /*12e0*/  @!P1 IMAD.MOV.U32 R10, RZ, RZ, R9 ;  /* 0x000000ffff0a9224 */ /* 0x000fe400078e0009 */
[----:B------:R-:W-:Y:S01]  /*12f0*/  @!P1 IMAD.MOV.U32 R12, RZ, RZ, R8 ;  /* 0x000000ffff0c9224 */ /* 0x000fe200078e0008 */
[----:B------:R-:W-:Y:S02]  /*1300*/  SHF.R.U32.HI R8, RZ, 0x14, R23 ;  /* 0x00000014ff087819 */ /* 0x000fe40000011617 */
[----:B------:R-:W-:Y:S02]  /*1310*/  LOP3.LUT R10, R10, 0x800fffff, RZ, 0xc0, !PT ;  /* 0x800fffff0a0a7812 */ /* 0x000fe400078ec0ff */
[----:B------:R-:W-:Y:S02]  /*1320*/  @!P1 LEA.HI R8, R9, 0xffffffca, RZ, 0xc ;  /* 0xffffffca09089811 */ /* 0x000fe400078f60ff */
[----:B------:R-:W-:-:S03]  /*1330*/  LOP3.LUT R13, R10, 0x3ff00000, RZ, 0xfc, !PT ;  /* 0x3ff000000a0d7812 */ /* 0x000fc600078efcff */
[----:B------:R-:W-:Y:S01]  /*1340*/  VIADD R9, R8, 0xfffffc01 ;  /* 0xfffffc0108097836 */ /* 0x000fe20000000000 */
[----:B------:R-:W-:-:S13]  /*1350*/  ISETP.GE.U32.AND P2, PT, R13, 0x3ff6a09f, PT ;  /* 0x3ff6a09f0d00780c */ /* 0x000fda0003f46070 */
[----:B------:R-:W-:Y:S02]  /*1360*/  @P2 IADD3 R11, PT, PT, R13, -0x100000, RZ ;  /* 0xfff000000d0b2810 */ /* 0x000fe40007ffe0ff */
[----:B------:R-:W-:-:S03]  /*1370*/  @P2 IADD3 R9, PT, PT, R8, -0x3fe, RZ ;  /* 0xfffffc0208092810 */ /* 0x000fc60007ffe0ff */
[----:B------:R-:W-:-:S06]  /*1380*/  @P2 IMAD.MOV.U32 R13, RZ, RZ, R11 ;  /* 0x000000ffff0d2224 */ /* 0x000fcc00078e000b */
[C---:B------:R-:W-:Y:S02]  /*1390*/  DADD R18, R12.reuse, 1 ;  /* 0x3ff000000c127429 */ /* 0x040fe40000000000 */
[----:B------:R-:W-:-:S04]  /*13a0*/  DADD R12, R12, -1 ;  /* 0xbff000000c0c7429 */ /* 0x000fc80000000000 */
[----:B------:R-:W0:Y:S02]  /*13b0*/  MUFU.RCP64H R17, R19 ;  /* 0x0000001300117308 */ /* 0x000e240000001800 */
[----:B0-----:R-:W-:-:S08]  /*13c0*/  DFMA R10, -R18, R16, 1 ;  /* 0x3ff00000120a742b */ /* 0x001fd00000000110 */
[----:B------:R-:W-:-:S08]  /*13d0*/  DFMA R10, R10, R10, R10 ;  /* 0x0000000a0a0a722b */ /* 0x000fd0000000000a */
[----:B------:R-:W-:-:S08]  /*13e0*/  DFMA R16, R16, R10, R16 ;  /* 0x0000000a1010722b */ /* 0x000fd00000000010 */
[----:B------:R-:W-:-:S08]  /*13f0*/  DMUL R10, R12, R16 ;  /* 0x000000100c0a7228 */ /* 0x000fd00000000000 */
[----:B------:R-:W-:-:S08]  /*1400*/  DFMA R10, R12, R16, R10 ;  /* 0x000000100c0a722b */ /* 0x000fd0000000000a */
[----:B------:R-:W-:-:S08]  /*1410*/  DMUL R24, R10, R10 ;  /* 0x0000000a0a187228 */ /* 0x000fd00000000000 */
[----:B------:R-:W-:Y:S01]  /*1420*/  DFMA R14, R24, UR6, R14 ;  /* 0x00000006180e7c2b */ /* 0x000fe2000800000e */
[----:B------:R-:W-:Y:S01]  /*1430*/  UMOV UR6, 0x75488a3f ;  /* 0x75488a3f00067882 */ /* 0x000fe20000000000 */
[----:B------:R-:W-:-:S06]  /*1440*/  UMOV UR7, 0x3ef3b20a ;  /* 0x3ef3b20a00077882 */ /* 0x000fcc0000000000 */
[----:B------:R-:W-:Y:S01]  /*1450*/  DFMA R20, R24, R14, UR6 ;  /* 0x0000000618147e2b */ /* 0x000fe2000800000e */
[----:B------:R-:W-:Y:S01]  /*1460*/  UMOV UR6, 0xe4faecd5 ;  /* 0xe4faecd500067882 */ /* 0x000fe20000000000 */
[----:B------:R-:W-:Y:S01]  /*1470*/  UMOV UR7, 0x3f1745cd ;  /* 0x3f1745cd00077882 */ /* 0x000fe20000000000 */
[----:B------:R-:W-:-:S05]  /*1480*/  DADD R14, R12, -R10 ;  /* 0x000000000c0e7229 */ /* 0x000fca000000080a */
[----:B------:R-:W-:Y:S01]  /*1490*/  DFMA R20, R24, R20, UR6 ;  /* 0x0000000618147e2b */ /* 0x000fe20008000014 */
[----:B------:R-:W-:Y:S01]  /*14a0*/  UMOV UR6, 0x258a578b ;  /* 0x258a578b00067882 */ /* 0x000fe20000000000 */
[----:B------:R-:W-:Y:S01]  /*14b0*/  UMOV UR7, 0x3f3c71c7 ;  /* 0x3f3c71c700077882 */ /* 0x000fe20000000000 */
[----:B------:R-:W-:-:S05]  /*14c0*/  DADD R14, R14, R14 ;  /* 0x000000000e0e7229 */ /* 0x000fca000000000e */
[----:B------:R-:W-:Y:S01]  /*14d0*/  DFMA R20, R24, R20, UR6 ;  /* 0x0000000618147e2b */ /* 0x000fe20008000014 */
[----:B------:R-:W-:Y:S01]  /*14e0*/  UMOV UR6, 0x9242b910 ;  /* 0x9242b91000067882 */ /* 0x000fe20000000000 */
[----:B------:R-:W-:Y:S01]  /*14f0*/  UMOV UR7, 0x3f624924 ;  /* 0x3f62492400077882 */ /* 0x000fe20000000000 */
[----:B------:R-:W-:-:S05]  /*1500*/  DFMA R14, R12, -R10, R14 ;  /* 0x8000000a0c0e722b */ /* 0x000fca000000000e */
[----:B------:R-:W-:Y:S01]  /*1510*/  DFMA R20, R24, R20, UR6 ;  /* 0x0000000618147e2b */ /* 0x000fe20008000014 */
[----:B------:R-:W-:Y:S01]  /*1520*/  UMOV UR6, 0x99999dfb ;  /* 0x99999dfb00067882 */ /* 0x000fe20000000000 */
[----:B------:R-:W-:Y:S01]  /*1530*/  UMOV UR7, 0x3f899999 ;  /* 0x3f89999900077882 */ /* 0x000fe20000000000 */
[----:B------:R-:W-:Y:S02]  /*1540*/  DMUL R14, R16, R14 ;  /* 0x0000000e100e7228 */ /* 0x000fe40000000000 */
[----:B------:R-:W-:-:S03]  /*1550*/  DMUL R16, R10, R10 ;  /* 0x0000000a0a107228 */ /* 0x000fc60000000000 */
[----:B------:R-:W-:Y:S01]  /*1560*/  DFMA R20, R24, R20, UR6 ;  /* 0x0000000618147e2b */ /* 0x000fe20008000014 */
[----:B------:R-:W-:Y:S01]  /*1570*/  UMOV UR6, 0x55555555 ;  /* 0x5555555500067882 */ /* 0x000fe20000000000 */
[----:B------:R-:W-:-:S03]  /*1580*/  UMOV UR7, 0x3fb55555 ;  /* 0x3fb5555500077882 */ /* 0x000fc60000000000 */
[----:B------:R-:W-:Y:S02]  /*1590*/  VIADD R23, R15, 0x100000 ;  /* 0x001000000f177836 */ /* 0x000fe40000000000 */
[----:B------:R-:W-:Y:S01]  /*15a0*/  IMAD.MOV.U32 R22, RZ, RZ, R14 ;  /* 0x000000ffff167224 */ /* 0x000fe200078e000e */
[----:B------:R-:W-:-:S08]  /*15b0*/  DFMA R12, R24, R20, UR6 ;  /* 0x00000006180c7e2b */ /* 0x000fd00008000014 */
[----:B------:R-:W-:Y:S01]  /*15c0*/  DADD R18, -R12, UR6 ;  /* 0x000000060c127e29 */ /* 0x000fe20008000100 */
[----:B------:R-:W-:Y:S01]  /*15d0*/  UMOV UR6, 0xb9e7b0 ;  /* 0x00b9e7b000067882 */ /* 0x000fe20000000000 */
[----:B------:R-:W-:-:S06]  /*15e0*/  UMOV UR7, 0x3c46a4cb ;  /* 0x3c46a4cb00077882 */ /* 0x000fcc0000000000 */
[----:B------:R-:W-:Y:S02]  /*15f0*/  DFMA R18, R24, R20, R18 ;  /* 0x000000141812722b */ /* 0x000fe40000000012 */
[C---:B------:R-:W-:Y:S02]  /*1600*/  DFMA R20, R10.reuse, R10, -R16 ;  /* 0x0000000a0a14722b */ /* 0x040fe40000000810 */
[----:B------:R-:W-:-:S04]  /*1610*/  DMUL R24, R10, R16 ;  /* 0x000000100a187228 */ /* 0x000fc80000000000 */
[----:B------:R-:W-:Y:S01]  /*1620*/  DADD R18, R18, -UR6 ;  /* 0x8000000612127e29 */ /* 0x000fe20008000000 */
[----:B------:R-:W-:Y:S01]  /*1630*/  UMOV UR6, 0x80000000 ;  /* 0x8000000000067882 */ /* 0x000fe20000000000 */
[C---:B------:R-:W-:Y:S01]  /*1640*/  DFMA R22, R10.reuse, R22, R20 ;  /* 0x000000160a16722b */ /* 0x040fe20000000014 */
[----:B------:R-:W-:Y:S01]  /*1650*/  UMOV UR7, 0x43300000 ;  /* 0x4330000000077882 */ /* 0x000fe20000000000 */
[----:B------:R-:W-:-:S08]  /*1660*/  DFMA R20, R10, R16, -R24 ;  /* 0x000000100a14722b */ /* 0x000fd00000000818 */
[----:B------:R-:W-:Y:S02]  /*1670*/  DFMA R20, R14, R16, R20 ;  /* 0x000000100e14722b */ /* 0x000fe40000000014 */
[----:B------:R-:W-:-:S06]  /*1680*/  DADD R16, R12, R18 ;  /* 0x000000000c107229 */ /* 0x000fcc0000000012 */
[----:B------:R-:W-:Y:S02]  /*1690*/  DFMA R20, R10, R22, R20 ;  /* 0x000000160a14722b */ /* 0x000fe40000000014 */
[----:B------:R-:W-:Y:S02]  /*16a0*/  DADD R22, R12, -R16 ;  /* 0x000000000c167229 */ /* 0x000fe40000000810 */
[----:B------:R-:W-:-:S06]  /*16b0*/  DMUL R12, R16, R24 ;  /* 0x00000018100c7228 */ /* 0x000fcc0000000000 */
[----:B------:R-:W-:Y:S02]  /*16c0*/  DADD R22, R18, R22 ;  /* 0x0000000012167229 */ /* 0x000fe40000000016 */
[----:B------:R-:W-:-:S08]  /*16d0*/  DFMA R18, R16, R24, -R12 ;  /* 0x000000181012722b */ /* 0x000fd0000000080c */
[----:B------:R-:W-:-:S08]  /*16e0*/  DFMA R18, R16, R20, R18 ;  /* 0x000000141012722b */ /* 0x000fd00000000012 */
[----:B------:R-:W-:-:S08]  /*16f0*/  DFMA R22, R22, R24, R18 ;  /* 0x000000181616722b */ /* 0x000fd00000000012 */
[----:B------:R-:W-:-:S08]  /*1700*/  DADD R16, R12, R22 ;  /* 0x000000000c107229 */ /* 0x000fd00000000016 */
[--C-:B------:R-:W-:Y:S02]  /*1710*/  DADD R18, R10, R16.reuse ;  /* 0x000000000a127229 */ /* 0x100fe40000000010 */
[----:B------:R-:W-:-:S06]  /*1720*/  DADD R12, R12, -R16 ;  /* 0x000000000c0c7229 */ /* 0x000fcc0000000810 */
[----:B------:R-:W-:Y:S02]  /*1730*/  DADD R10, R10, -R18 ;  /* 0x000000000a0a7229 */ /* 0x000fe40000000812 */
[----:B------:R-:W-:-:S06]  /*1740*/  DADD R12, R22, R12 ;  /* 0x00000000160c7229 */ /* 0x000fcc000000000c */
[----:B------:R-:W-:-:S08]  /*1750*/  DADD R10, R16, R10 ;  /* 0x00000000100a7229 */ /* 0x000fd0000000000a */
[----:B------:R-:W-:-:S08]  /*1760*/  DADD R10, R12, R10 ;  /* 0x000000000c0a7229 */ /* 0x000fd0000000000a */
[----:B------:R-:W-:Y:S01]  /*1770*/  DADD R14, R14, R10 ;  /* 0x000000000e0e7229 */ /* 0x000fe2000000000a */
[----:B------:R-:W-:Y:S01]  /*1780*/  LOP3.LUT R10, R9, 0x80000000, RZ, 0x3c, !PT ;  /* 0x80000000090a7812 */ /* 0x000fe200078e3cff */
[----:B------:R-:W-:-:S06]  /*1790*/  IMAD.MOV.U32 R11, RZ, RZ, 0x43300000 ;  /* 0x43300000ff0b7424 */ /* 0x000fcc00078e00ff */
[----:B------:R-:W-:Y:S02]  /*17a0*/  DADD R12, R18, R14 ;  /* 0x00000000120c7229 */ /* 0x000fe4000000000e */
[----:B------:R-:W-:Y:S01]  /*17b0*/  DADD R10, R10, -UR6 ;  /* 0x800000060a0a7e29 */ /* 0x000fe20008000000 */
[----:B------:R-:W-:Y:S01]  /*17c0*/  UMOV UR6, 0xfefa39ef ;  /* 0xfefa39ef00067882 */ /* 0x000fe20000000000 */
[----:B------:R-:W-:-:S04]  /*17d0*/  UMOV UR7, 0x3fe62e42 ;  /* 0x3fe62e4200077882 */ /* 0x000fc80000000000 */
[--C-:B------:R-:W-:Y:S02]  /*17e0*/  DADD R18, R18, -R12.reuse ;  /* 0x0000000012127229 */ /* 0x100fe4000000080c */
[----:B------:R-:W-:-:S06]  /*17f0*/  DFMA R8, R10, UR6, R12 ;  /* 0x000000060a087c2b */ /* 0x000fcc000800000c */
[----:B------:R-:W-:Y:S02]  /*1800*/  DADD R18, R14, R18 ;  /* 0x000000000e127229 */ /* 0x000fe40000000012 */
[----:B------:R-:W-:-:S08]  /*1810*/  DFMA R16, R10, -UR6, R8 ;  /* 0x800000060a107c2b */ /* 0x000fd00008000008 */
[----:B------:R-:W-:Y:S01]  /*1820*/  DADD R16, -R12, R16 ;  /* 0x000000000c107229 */ /* 0x000fe20000000110 */
[----:B------:R-:W-:-:S05]  /*1830*/  IMAD.SHL.U32 R12, R27, 0x2, RZ ;  /* 0x000000021b0c7824 */ /* 0x000fca00078e00ff */
[----:B------:R-:W-:Y:S02]  /*1840*/  ISETP.GT.U32.AND P1, PT, R12, -0x2000001, PT ;  /* 0xfdffffff0c00780c */ /* 0x000fe40003f24070 */
[----:B------:R-:W-:-:S08]  /*1850*/  DADD R16, R18, -R16 ;  /* 0x0000000012107229 */ /* 0x000fd00000000810 */
[----:B------:R-:W-:Y:S01]  /*1860*/  DFMA R10, R10, UR8, R16 ;  /* 0x000000080a0a7c2b */ /* 0x000fe20008000010 */
[----:B------:R-:W-:Y:S01]  /*1870*/  LOP3.LUT R17, R27, 0xff0fffff, RZ, 0xc0, !PT ;  /* 0xff0fffff1b117812 */ /* 0x000fe200078ec0ff */
[----:B------:R-:W-:-:S03]  /*1880*/  IMAD.MOV.U32 R16, RZ, RZ, R26 ;  /* 0x000000ffff107224 */ /* 0x000fc600078e001a */
[----:B------:R-:W-:-:S03]  /*1890*/  SEL R17, R17, R27, P1 ;  /* 0x0000001b11117207 */ /* 0x000fc60000800000 */
[----:B------:R-:W-:-:S08]  /*18a0*/  DADD R12, R8, R10 ;  /* 0x00000000080c7229 */ /* 0x000fd0000000000a */
[----:B------:R-:W-:Y:S02]  /*18b0*/  DADD R14, R8, -R12 ;  /* 0x00000000080e7229 */ /* 0x000fe4000000080c */
[----:B------:R-:W-:-:S06]  /*18c0*/  DMUL R8, R12, R16 ;  /* 0x000000100c087228 */ /* 0x000fcc0000000000 */
[----:B------:R-:W-:Y:S02]  /*18d0*/  DADD R14, R10, R14 ;  /* 0x000000000a0e7229 */ /* 0x000fe4000000000e */
[----:B------:R-:W-:-:S08]  /*18e0*/  DFMA R12, R12, R16, -R8 ;  /* 0x000000100c0c722b */ /* 0x000fd00000000808 */
[----:B------:R-:W-:Y:S01]  /*18f0*/  DFMA R14, R14, R16, R12 ;  /* 0x000000100e0e722b */ /* 0x000fe2000000000c */
[----:B------:R-:W-:Y:S01]  /*1900*/  MOV R12, 0x652b82fe ;  /* 0x652b82fe000c7802 */ /* 0x000fe20000000f00 */
[----:B------:R-:W-:-:S06]  /*1910*/  IMAD.MOV.U32 R13, RZ, RZ, 0x3ff71547 ;  /* 0x3ff71547ff0d7424 */ /* 0x000fcc00078e00ff */
[----:B------:R-:W-:-:S08]  /*1920*/  DADD R10, R8, R14 ;  /* 0x00000000080a7229 */ /* 0x000fd0000000000e */
[----:B------:R-:W-:Y:S02]  /*1930*/  DFMA R12, R10, R12, 6.75539944105574400000e+15 ;  /* 0x433800000a0c742b */ /* 0x000fe4000000000c */
[----:B------:R-:W-:Y:S01]  /*1940*/  FSETP.GEU.AND P1, PT, |R11|, 4.1917929649353027344, PT ;  /* 0x4086232b0b00780b */ /* 0x000fe20003f2e200 */
[----:B------:R-:W-:-:S05]  /*1950*/  DADD R8, R8, -R10 ;  /* 0x0000000008087229 */ /* 0x000fca000000080a */
[----:B------:R-:W-:-:S03]  /*1960*/  DADD R16, R12, -6.75539944105574400000e+15 ;  /* 0xc33800000c107429 */ /* 0x000fc60000000000 */
[----:B------:R-:W-:-:S05]  /*1970*/  DADD R14, R14, R8 ;  /* 0x000000000e0e7229 */ /* 0x000fca0000000008 */
[----:B------:R-:W-:Y:S01]  /*1980*/  DFMA R18, R16, -UR6, R10 ;  /* 0x8000000610127c2b */ /* 0x000fe2000800000a */
[----:B------:R-:W-:Y:S01]  /*1990*/  UMOV UR6, 0x3b39803f ;  /* 0x3b39803f00067882 */ /* 0x000fe20000000000 */
[----:B------:R-:W-:-:S06]  /*19a0*/  UMOV UR7, 0x3c7abc9e ;  /* 0x3c7abc9e00077882 */ /* 0x000fcc0000000000 */
[----:B------:R-:W-:Y:S01]  /*19b0*/  DFMA R16, R16, -UR6, R18 ;  /* 0x8000000610107c2b */ /* 0x000fe20008000012 */
[----:B------:R-:W-:Y:S01]  /*19c0*/  UMOV UR6, 0x69ce2bdf ;  /* 0x69ce2bdf00067882 */ /* 0x000fe20000000000 */
[----:B------:R-:W-:Y:S01]  /*19d0*/  IMAD.MOV.U32 R18, RZ, RZ, -0x35dec16 ;  /* 0xfca213eaff127424 */ /* 0x000fe200078e00ff */
[----:B------:R-:W-:Y:S01]  /*19e0*/  MOV R19, 0x3e928af3 ;  /* 0x3e928af300137802 */ /* 0x000fe20000000f00 */
[----:B------:R-:W-:-:S05]  /*19f0*/  UMOV UR7, 0x3e5ade15 ;  /* 0x3e5ade1500077882 */ /* 0x000fca0000000000 */
[----:B------:R-:W-:Y:S01]  /*1a00*/  DFMA R18, R16, UR6, R18 ;  /* 0x0000000610127c2b */ /* 0x000fe20008000012 */
[----:B------:R-:W-:Y:S01]  /*1a10*/  UMOV UR6, 0x62401315 ;  /* 0x6240131500067882 */ /* 0x000fe20000000000 */
[----:B------:R-:W-:-:S06]  /*1a20*/  UMOV UR7, 0x3ec71dee ;  /* 0x3ec71dee00077882 */ /* 0x000fcc0000000000 */
[----:B------:R-:W-:Y:S01]  /*1a30*/  DFMA R18, R16, R18, UR6 ;  /* 0x0000000610127e2b */ /* 0x000fe20008000012 */
        /* <DEDUP_REMOVED lines=20> */
[----:B------:R-:W-:-:S08]  /*1b80*/  DFMA R18, R16, R18, UR6 ;  /* 0x0000000610127e2b */ /* 0x000fd00008000012 */
[----:B------:R-:W-:-:S08]  /*1b90*/  DFMA R18, R16, R18, 1 ;  /* 0x3ff000001012742b */ /* 0x000fd00000000012 */
[----:B------:R-:W-:-:S10]  /*1ba0*/  DFMA R16, R16, R18, 1 ;  /* 0x3ff000001010742b */ /* 0x000fd40000000012 */
[----:B------:R-:W-:Y:S02]  /*1bb0*/  IMAD R9, R12, 0x100000, R17 ;  /* 0x001000000c097824 */ /* 0x000fe400078e0211 */
[----:B------:R-:W-:Y:S01]  /*1bc0*/  IMAD.MOV.U32 R8, RZ, RZ, R16 ;  /* 0x000000ffff087224 */ /* 0x000fe200078e0010 */
[----:B------:R-:W-:Y:S06]  /*1bd0*/  @!P1 BRA `(.L_x_23) ;  /* 0x0000000000349947 */ /* 0x000fec0003800000 */
[----:B------:R-:W-:Y:S01]  /*1be0*/  FSETP.GEU.AND P2, PT, |R11|, 4.2275390625, PT ;  /* 0x408748000b00780b */ /* 0x000fe20003f4e200 */
[C---:B------:R-:W-:Y:S02]  /*1bf0*/  DADD R8, R10.reuse, +INF ;  /* 0x7ff000000a087429 */ /* 0x040fe40000000000 */
[----:B------:R-:W-:-:S08]  /*1c00*/  DSETP.GEU.AND P1, PT, R10, RZ, PT ;  /* 0x000000ff0a00722a */ /* 0x000fd00003f2e000 */
[----:B------:R-:W-:Y:S02]  /*1c10*/  FSEL R8, R8, RZ, P1 ;  /* 0x000000ff08087208 */ /* 0x000fe40000800000 */
[----:B------:R-:W-:Y:S01]  /*1c20*/  FSEL R9, R9, RZ, P1 ;  /* 0x000000ff09097208 */ /* 0x000fe20000800000 */
[----:B------:R-:W-:Y:S06]  /*1c30*/  @P2 BRA `(.L_x_23) ;  /* 0x00000000001c2947 */ /* 0x000fec0003800000 */
[----:B------:R-:W-:-:S04]  /*1c40*/  LEA.HI R8, R12, R12, RZ, 0x1 ;  /* 0x0000000c0c087211 */ /* 0x000fc800078f08ff */
[----:B------:R-:W-:-:S04]  /*1c50*/  SHF.R.S32.HI R9, RZ, 0x1, R8 ;  /* 0x00000001ff097819 */ /* 0x000fc80000011408 */
[----:B------:R-:W-:Y:S01]  /*1c60*/  IADD3 R8, PT, PT, R12, -R9, RZ ;  /* 0x800000090c087210 */ /* 0x000fe20007ffe0ff */
[----:B------:R-:W-:-:S03]  /*1c70*/  IMAD R17, R9, 0x100000, R17 ;  /* 0x0010000009117824 */ /* 0x000fc600078e0211 */
[----:B------:R-:W-:Y:S01]  /*1c80*/  LEA R9, R8, 0x3ff00000, 0x14 ;  /* 0x3ff0000008097811 */ /* 0x000fe200078ea0ff */
[----:B------:R-:W-:-:S06]  /*1c90*/  IMAD.MOV.U32 R8, RZ, RZ, RZ ;  /* 0x000000ffff087224 */ /* 0x000fcc00078e00ff */
[----:B------:R-:W-:-:S11]  /*1ca0*/  DMUL R8, R16, R8 ;  /* 0x0000000810087228 */ /* 0x000fd60000000000 */
.L_x_23:
[----:B------:R-:W-:Y:S02]  /*1cb0*/  DFMA R14, R14, R8, R8 ;  /* 0x000000080e0e722b */ /* 0x000fe40000000008 */
[----:B------:R-:W-:-:S08]  /*1cc0*/  DSETP.NEU.AND P1, PT, |R8|, +INF , PT ;  /* 0x7ff000000800742a */ /* 0x000fd00003f2d200 */
[----:B------:R-:W-:Y:S02]  /*1cd0*/  FSEL R10, R8, R14, !P1 ;  /* 0x0000000e080a7208 */ /* 0x000fe40004800000 */
[----:B------:R-:W-:Y:S01]  /*1ce0*/  FSEL R11, R9, R15, !P1 ;  /* 0x0000000f090b7208 */ /* 0x000fe20004800000 */
[----:B------:R-:W-:Y:S01]  /*1cf0*/  IMAD.MOV.U32 R9, RZ, RZ, 0x0 ;  /* 0x00000000ff097424 */ /* 0x000fe200078e00ff */
[----:B------:R-:W-:-:S04]  /*1d00*/  MOV R8, R2 ;  /* 0x0000000200087202 */ /* 0x000fc80000000f00 */
[----:B------:R-:W-:Y:S05]  /*1d10*/  RET.REL.NODEC R8 `(_Z22stochastic_update_AdamPfS_S_S_fi) ;  /* 0xffffffe008b87950 */ /* 0x000fea0003c3ffff */
.L_x_24:
[----:B------:R-:W-:-:S00]  /*1d20*/  BRA `(.L_x_24) ;  /* 0xfffffffc00fc7947 */ /* 0x000fc0000383ffff */
[----:B------:R-:W-:-:S00]  /*1d30*/  NOP ;  /* 0x0000000000007918 */ /* 0x000fc00000000000 */
        /* <DEDUP_REMOVED lines=12> */
.L_x_52:


//--------------------- .text._Z3subPfS_S_        --------------------------
	.section	.text._Z3subPfS_S_,"ax",@progbits
	.align	128
        .global         _Z3subPfS_S_
        .type           _Z3subPfS_S_,@function
        .size           _Z3subPfS_S_,(.L_x_54 - _Z3subPfS_S_)
        .other          _Z3subPfS_S_,@"STO_CUDA_ENTRY STV_DEFAULT"
_Z3subPfS_S_:
.text._Z3subPfS_S_:
        /* <DEDUP_REMOVED lines=9> */
[----:B--2---:R-:W-:-:S06]  /*0090*/  IMAD.WIDE.U32 R2, R9, 0x4, R2 ;  /* 0x0000000409027825 */ /* 0x004fcc00078e0002 */
[----:B-1----:R-:W2:Y:S01]  /*00a0*/  LDG.E R2, desc[UR4][R2.64] ;  /* 0x0000000402027981 */ /* 0x002ea2000c1e1900 */
[----:B---3--:R-:W-:-:S06]  /*00b0*/  IMAD.WIDE.U32 R4, R9, 0x4, R4 ;  /* 0x0000000409047825 */ /* 0x008fcc00078e0004 */
[----:B------:R-:W2:Y:S01]  /*00c0*/  LDG.E R5, desc[UR4][R4.64] ;  /* 0x0000000404057981 */ /* 0x000ea2000c1e1900 */
[----:B0-----:R-:W-:-:S04]  /*00d0*/  IMAD.WIDE.U32 R6, R9, 0x4, R6 ;  /* 0x0000000409067825 */ /* 0x001fc800078e0006 */
[----:B--2---:R-:W-:-:S05]  /*00e0*/  FADD R9, R2, -R5 ;  /* 0x8000000502097221 */ /* 0x004fca0000000000 */
[----:B------:R-:W-:Y:S01]  /*00f0*/  STG.E desc[UR4][R6.64], R9 ;  /* 0x0000000906007986 */ /* 0x000fe2000c101904 */
[----:B------:R-:W-:Y:S05]  /*0100*/  EXIT ;  /* 0x000000000000794d */ /* 0x000fea0003800000 */
.L_x_25:
        /* <DEDUP_REMOVED lines=15> */
.L_x_54:


//--------------------- .text._Z7row_sumPfS_i     --------------------------
	.section	.text._Z7row_sumPfS_i,"ax",@progbits
	.align	128
        .global         _Z7row_sumPfS_i
        .type           _Z7row_sumPfS_i,@function
        .size           _Z7row_sumPfS_i,(.L_x_55 - _Z7row_sumPfS_i)
        .other          _Z7row_sumPfS_i,@"STO_CUDA_ENTRY STV_DEFAULT"
_Z7row_sumPfS_i:
.text._Z7row_sumPfS_i:
[----:B------:R-:W-:Y:S01]  /*0000*/  LDC R1, c[0x0][0x37c] ;  /* 0x0000df00ff017b82 */ /* 0x000fe20000000800 */
[----:B------:R-:W0:Y:S07]  /*0010*/  S2R R5, SR_TID.X ;  /* 0x0000000000057919 */ /* 0x000e2e0000002100 */
[----:B------:R-:W1:Y:S01]  /*0020*/  LDC R4, c[0x0][0x390] ;  /* 0x0000e400ff047b82 */ /* 0x000e620000000800 */
[----:B------:R-:W2:Y:S07]  /*0030*/  LDCU.64 UR4, c[0x0][0x358] ;  /* 0x00006b00ff0477ac */ /* 0x000eae0008000a00 */
[----:B------:R-:W0:Y:S01]  /*0040*/  LDC.64 R2, c[0x0][0x388] ;  /* 0x0000e200ff027b82 */ /* 0x000e220000000a00 */
[----:B-1----:R-:W-:Y:S01]  /*0050*/  ISETP.GE.AND P0, PT, R4, 0x1, PT ;  /* 0x000000010400780c */ /* 0x002fe20003f06270 */
[----:B0-----:R-:W-:-:S05]  /*0060*/  IMAD.WIDE.U32 R2, R5, 0x4, R2 ;  /* 0x0000000405027825 */ /* 0x001fca00078e0002 */
[----:B--2---:R0:W-:Y:S07]  /*0070*/  STG.E desc[UR4][R2.64], RZ ;  /* 0x000000ff02007986 */ /* 0x0041ee000c101904 */
[----:B------:R-:W-:Y:S05]  /*0080*/  @!P0 EXIT ;  /* 0x000000000000894d */ /* 0x000fea0003800000 */
[C---:B------:R-:W-:Y:S01]  /*0090*/  ISETP.GE.U32.AND P1, PT, R4.reuse, 0x10, PT ;  /* 0x000000100400780c */ /* 0x040fe20003f26070 */
[----:B------:R-:W-:Y:S01]  /*00a0*/  HFMA2 R7, -RZ, RZ, 0, 0 ;  /* 0x00000000ff077431 */ /* 0x000fe200000001ff */
[----:B------:R-:W-:Y:S01]  /*00b0*/  LOP3.LUT R12, R4, 0xf, RZ, 0xc0, !PT ;  /* 0x0000000f040c7812 */ /* 0x000fe200078ec0ff */
[----:B------:R-:W-:Y:S01]  /*00c0*/  IMAD R0, R5, R4, RZ ;  /* 0x0000000405007224 */ /* 0x000fe200078e02ff */
[----:B------:R-:W-:Y:S02]  /*00d0*/  MOV R5, RZ ;  /* 0x000000ff00057202 */ /* 0x000fe40000000f00 */
[----:B------:R-:W-:-:S07]  /*00e0*/  ISETP.NE.AND P0, PT, R12, RZ, PT ;  /* 0x000000ff0c00720c */ /* 0x000fce0003f05270 */
[----:B------:R-:W-:Y:S06]  /*00f0*/  @!P1 BRA `(.L_x_26) ;  /* 0x0000000000f89947 */ /* 0x000fec0003800000 */
[----:B------:R-:W1:Y:S01]  /*0100*/  LDC.64 R8, c[0x0][0x380] ;  /* 0x0000e000ff087b82 */ /* 0x000e620000000a00 */
[----:B------:R-:W-:Y:S02]  /*0110*/  LOP3.LUT R7, R4, 0x7ffffff0, RZ, 0xc0, !PT ;  /* 0x7ffffff004077812 */ /* 0x000fe400078ec0ff */
[----:B------:R-:W-:Y:S02]  /*0120*/  MOV R5, RZ ;  /* 0x000000ff00057202 */ /* 0x000fe40000000f00 */
[----:B------:R-:W-:Y:S01]  /*0130*/  IADD3 R6, PT, PT, -R7, RZ, RZ ;  /* 0x000000ff07067210 */ /* 0x000fe20007ffe1ff */
[----:B-1----:R-:W-:-:S03]  /*0140*/  IMAD.WIDE.U32 R8, R0, 0x4, R8 ;  /* 0x0000000400087825 */ /* 0x002fc600078e0008 */
[----:B------:R-:W-:-:S04]  /*0150*/  IADD3 R10, P1, PT, R8, 0x20, RZ ;  /* 0x00000020080a7810 */ /* 0x000fc80007f3e0ff */
[----:B------:R-:W-:-:S09]  /*0160*/  IADD3.X R15, PT, PT, RZ, R9, RZ, P1, !PT ;  /* 0x00000009ff0f7210 */ /* 0x000fd20000ffe4ff */
.L_x_27:
[----:B------:R-:W-:Y:S01]  /*0170*/  IMAD.MOV.U32 R8, RZ, RZ, R10 ;  /* 0x000000ffff087224 */ /* 0x000fe200078e000a */
[----:B------:R-:W-:-:S05]  /*0180*/  MOV R9, R15 ;  /* 0x0000000f00097202 */ /* 0x000fca0000000f00 */
[----:B------:R-:W2:Y:S02]  /*0190*/  LDG.E R10, desc[UR4][R8.64+-0x20] ;  /* 0xffffe004080a7981 */ /* 0x000ea4000c1e1900 */
[----:B--2-4-:R-:W-:-:S05]  /*01a0*/  FADD R5, R10, R5 ;  /* 0x000000050a057221 */ /* 0x014fca0000000000 */
[----:B------:R1:W-:Y:S04]  /*01b0*/  STG.E desc[UR4][R2.64], R5 ;  /* 0x0000000502007986 */ /* 0x0003e8000c101904 */
[----:B------:R-:W2:Y:S02]  /*01c0*/  LDG.E R10, desc[UR4][R8.64+-0x1c] ;  /* 0xffffe404080a7981 */ /* 0x000ea4000c1e1900 */
[----:B--2---:R-:W-:-:S05]  /*01d0*/  FADD R11, R5, R10 ;  /* 0x0000000a050b7221 */ /* 0x004fca0000000000 */
[----:B------:R2:W-:Y:S04]  /*01e0*/  STG.E desc[UR4][R2.64], R11 ;  /* 0x0000000b02007986 */ /* 0x0005e8000c101904 */
[----:B------:R-:W3:Y:S02]  /*01f0*/  LDG.E R10, desc[UR4][R8.64+-0x18] ;  /* 0xffffe804080a7981 */ /* 0x000ee4000c1e1900 */
[----:B---3--:R-:W-:-:S05]  /*0200*/  FADD R13, R11, R10 ;  /* 0x0000000a0b0d7221 */ /* 0x008fca0000000000 */
[----:B------:R3:W-:Y:S04]  /*0210*/  STG.E desc[UR4][R2.64], R13 ;  /* 0x0000000d02007986 */ /* 0x0007e8000c101904 */
[----:B------:R-:W4:Y:S02]  /*0220*/  LDG.E R10, desc[UR4][R8.64+-0x14] ;  /* 0xffffec04080a7981 */ /* 0x000f24000c1e1900 */
[----:B----4-:R-:W-:-:S05]  /*0230*/  FADD R15, R13, R10 ;  /* 0x0000000a0d0f7221 */ /* 0x010fca0000000000 */
[----:B------:R4:W-:Y:S04]  /*0240*/  STG.E desc[UR4][R2.64], R15 ;  /* 0x0000000f02007986 */ /* 0x0009e8000c101904 */
[----:B------:R-:W1:Y:S02]  /*0250*/  LDG.E R10, desc[UR4][R8.64+-0x10] ;  /* 0xfffff004080a7981 */ /* 0x000e64000c1e1900 */
[----:B-1----:R-:W-:-:S05]  /*0260*/  FADD R5, R15, R10 ;  /* 0x0000000a0f057221 */ /* 0x002fca0000000000 */
        /* <DEDUP_REMOVED lines=12> */
[----:B------:R-:W-:Y:S04]  /*0330*/  STG.E desc[UR4][R2.64], R5 ;  /* 0x0000000502007986 */ /* 0x000fe8000c101904 */
        /* <DEDUP_REMOVED lines=9> */
[----:B------:R-:W4:Y:S02]  /*03d0*/  LDG.E R10, desc[UR4][R8.64+0x10] ;  /* 0x00001004080a7981 */ /* 0x000f24000c1e1900 */
[----:B----4-:R-:W-:-:S05]  /*03e0*/  FADD R17, R15, R10 ;  /* 0x0000000a0f117221 */ /* 0x010fca0000000000 */
[----:B------:R4:W-:Y:S04]  /*03f0*/  STG.E desc[UR4][R2.64], R17 ;  /* 0x0000001102007986 */ /* 0x0009e8000c101904 */
[----:B------:R-:W1:Y:S02]  /*0400*/  LDG.E R10, desc[UR4][R8.64+0x14] ;  /* 0x00001404080a7981 */ /* 0x000e64000c1e1900 */
[----:B-1----:R-:W-:-:S05]  /*0410*/  FADD R11, R17, R10 ;  /* 0x0000000a110b7221 */ /* 0x002fca0000000000 */
[----:B------:R4:W-:Y:S04]  /*0420*/  STG.E desc[UR4][R2.64], R11 ;  /* 0x0000000b02007986 */ /* 0x0009e8000c101904 */
[----:B------:R-:W2:Y:S01]  /*0430*/  LDG.E R10, desc[UR4][R8.64+0x18] ;  /* 0x00001804080a7981 */ /* 0x000ea2000c1e1900 */
[----:B------:R-:W-:Y:S01]  /*0440*/  IADD3 R6, PT, PT, R6, 0x10, RZ ;  /* 0x0000001006067810 */ /* 0x000fe20007ffe0ff */
[----:B--2---:R-:W-:-:S05]  /*0450*/  FADD R13, R11, R10 ;  /* 0x0000000a0b0d7221 */ /* 0x004fca0000000000 */
[----:B------:R4:W-:Y:S04]  /*0460*/  STG.E desc[UR4][R2.64], R13 ;  /* 0x0000000d02007986 */ /* 0x0009e8000c101904 */
[----:B------:R-:W2:Y:S01]  /*0470*/  LDG.E R10, desc[UR4][R8.64+0x1c] ;  /* 0x00001c04080a7981 */ /* 0x000ea2000c1e1900 */
[----:B------:R-:W-:Y:S01]  /*0480*/  ISETP.NE.AND P1, PT, R6, RZ, PT ;  /* 0x000000ff0600720c */ /* 0x000fe20003f25270 */
[----:B--2---:R-:W-:Y:S01]  /*0490*/  FADD R5, R13, R10 ;  /* 0x0000000a0d057221 */ /* 0x004fe20000000000 */
[----:B------:R-:W-:-:S04]  /*04a0*/  IADD3 R10, P2, PT, R8, 0x40, RZ ;  /* 0x00000040080a7810 */ /* 0x000fc80007f5e0ff */
[----:B------:R4:W-:Y:S01]  /*04b0*/  STG.E desc[UR4][R2.64], R5 ;  /* 0x0000000502007986 */ /* 0x0009e2000c101904 */
[----:B---3--:R-:W-:-:S06]  /*04c0*/  IADD3.X R15, PT, PT, RZ, R9, RZ, P2, !PT ;  /* 0x00000009ff0f7210 */ /* 0x008fcc00017fe4ff */
[----:B------:R-:W-:Y:S05]  /*04d0*/  @P1 BRA `(.L_x_27) ;  /* 0xfffffffc00241947 */ /* 0x000fea000383ffff */
.L_x_26:
[----:B------:R-:W-:Y:S05]  /*04e0*/  @!P0 EXIT ;  /* 0x000000000000894d */ /* 0x000fea0003800000 */
[----:B------:R-:W-:Y:S02]  /*04f0*/  ISETP.GE.U32.AND P1, PT, R12, 0x8, PT ;  /* 0x000000080c00780c */ /* 0x000fe40003f26070 */
[----:B------:R-:W-:-:S04]  /*0500*/  LOP3.LUT R14, R4, 0x7, RZ, 0xc0, !PT ;  /* 0x00000007040e7812 */ /* 0x000fc800078ec0ff */
[----:B------:R-:W-:-:S07]  /*0510*/  ISETP.NE.AND P0, PT, R14, RZ, PT ;  /* 0x000000ff0e00720c */ /* 0x000fce0003f05270 */
[----:B------:R-:W-:Y:S06]  /*0520*/  @!P1 BRA `(.L_x_28) ;  /* 0x0000000000849947 */ /* 0x000fec0003800000 */
[----:B----4-:R-:W1:Y:S01]  /*0530*/  LDC.64 R10, c[0x0][0x380] ;  /* 0x0000e000ff0a7b82 */ /* 0x010e620000000a00 */
[----:B------:R-:W-:Y:S01]  /*0540*/  IMAD.IADD R9, R0, 0x1, R7 ;  /* 0x0000000100097824 */ /* 0x000fe200078e0207 */
[----:B------:R-:W2:Y:S03]  /*0550*/  LDCU.64 UR6, c[0x0][0x380] ;  /* 0x00007000ff0677ac */ /* 0x000ea60008000a00 */
[----:B-1----:R-:W-:-:S06]  /*0560*/  IMAD.WIDE.U32 R10, R9, 0x4, R10 ;  /* 0x00000004090a7825 */ /* 0x002fcc00078e000a */
[----:B------:R-:W3:Y:S01]  /*0570*/  LDG.E R10, desc[UR4][R10.64] ;  /* 0x000000040a0a7981 */ /* 0x000ee2000c1e1900 */
[----:B------:R-:W-:-:S04]  /*0580*/  IADD3 R6, P1, PT, R0, R7, RZ ;  /* 0x0000000700067210 */ /* 0x000fc80007f3e0ff */
[----:B------:R-:W-:Y:S02]  /*0590*/  IADD3.X R9, PT, PT, RZ, RZ, RZ, P1, !PT ;  /* 0x000000ffff097210 */ /* 0x000fe40000ffe4ff */
[----:B--2---:R-:W-:-:S04]  /*05a0*/  LEA R8, P1, R6, UR6, 0x2 ;  /* 0x0000000606087c11 */ /* 0x004fc8000f8210ff */
[----:B------:R-:W-:Y:S01]  /*05b0*/  LEA.HI.X R9, R6, UR7, R9, 0x2, P1 ;  /* 0x0000000706097c11 */ /* 0x000fe200088f1409 */
[----:B---3--:R-:W-:-:S05]  /*05c0*/  FADD R5, R5, R10 ;  /* 0x0000000a05057221 */ /* 0x008fca0000000000 */
[----:B------:R-:W-:Y:S04]  /*05d0*/  STG.E desc[UR4][R2.64], R5 ;  /* 0x0000000502007986 */ /* 0x000fe8000c101904 */
[----:B------:R-:W2:Y:S02]  /*05e0*/  LDG.E R6, desc[UR4][R8.64+0x4] ;  /* 0x0000040408067981 */ /* 0x000ea4000c1e1900 */
[----:B--2---:R-:W-:-:S05]  /*05f0*/  FADD R13, R5, R6 ;  /* 0x00000006050d7221 */ /* 0x004fca0000000000 */
        /* <DEDUP_REMOVED lines=16> */
[----:B------:R-:W2:Y:S01]  /*0700*/  LDG.E R6, desc[UR4][R8.64+0x1c] ;  /* 0x00001c0408067981 */ /* 0x000ea2000c1e1900 */
[----:B------:R-:W-:Y:S01]  /*0710*/  IADD3 R7, PT, PT, R7, 0x8, RZ ;  /* 0x0000000807077810 */ /* 0x000fe20007ffe0ff */
[----:B--2---:R-:W-:-:S05]  /*0720*/  FADD R5, R11, R6 ;  /* 0x000000060b057221 */ /* 0x004fca0000000000 */
[----:B------:R3:W-:Y:S02]  /*0730*/  STG.E desc[UR4][R2.64], R5 ;  /* 0x0000000502007986 */ /* 0x0007e4000c101904 */
.L_x_28:
[----:B------:R-:W-:Y:S05]  /*0740*/  @!P0 EXIT ;  /* 0x000000000000894d */ /* 0x000fea0003800000 */
[----:B------:R-:W-:Y:S02]  /*0750*/  ISETP.GE.U32.AND P1, PT, R14, 0x4, PT ;  /* 0x000000040e00780c */ /* 0x000fe40003f26070 */
[----:B------:R-:W-:-:S04]  /*0760*/  LOP3.LUT R4, R4, 0x3, RZ, 0xc0, !PT ;  /* 0x0000000304047812 */ /* 0x000fc800078ec0ff */
[----:B------:R-:W-:-:S07]  /*0770*/  ISETP.NE.AND P0, PT, R4, RZ, PT ;  /* 0x000000ff0400720c */ /* 0x000fce0003f05270 */
[----:B------:R-:W-:Y:S06]  /*0780*/  @!P1 BRA `(.L_x_29) ;  /* 0x0000000000549947 */ /* 0x000fec0003800000 */
[----:B------:R-:W1:Y:S01]  /*0790*/  LDC.64 R8, c[0x0][0x380] ;  /* 0x0000e000ff087b82 */ /* 0x000e620000000a00 */
[----:B---34-:R-:W-:Y:S01]  /*07a0*/  IADD3 R11, PT, PT, R0, R7, RZ ;  /* 0x00000007000b7210 */ /* 0x018fe20007ffe0ff */
[----:B------:R-:W2:Y:S04]  /*07b0*/  LDCU.64 UR6, c[0x0][0x380] ;  /* 0x00007000ff0677ac */ /* 0x000ea80008000a00 */
[----:B-1----:R-:W-:-:S06]  /*07c0*/  IMAD.WIDE.U32 R8, R11, 0x4, R8 ;  /* 0x000000040b087825 */ /* 0x002fcc00078e0008 */
[----:B------:R-:W3:Y:S01]  /*07d0*/  LDG.E R8, desc[UR4][R8.64] ;  /* 0x0000000408087981 */ /* 0x000ee2000c1e1900 */
[----:B------:R-:W-:-:S04]  /*07e0*/  IADD3 R6, P1, PT, R0, R7, RZ ;  /* 0x0000000700067210 */ /* 0x000fc80007f3e0ff */
[----:B------:R-:W-:Y:S02]  /*07f0*/  IADD3.X R11, PT, PT, RZ, RZ, RZ, P1, !PT ;  /* 0x000000ffff0b7210 */ /* 0x000fe40000ffe4ff */
[----:B--2---:R-:W-:-:S04]  /*0800*/  LEA R10, P1, R6, UR6, 0x2 ;  /* 0x00000006060a7c11 */ /* 0x004fc8000f8210ff */
[----:B------:R-:W-:Y:S01]  /*0810*/  LEA.HI.X R11, R6, UR7, R11, 0x2, P1 ;  /* 0x00000007060b7c11 */ /* 0x000fe200088f140b */
[----:B---3--:R-:W-:-:S05]  /*0820*/  FADD R13, R5, R8 ;  /* 0x00000008050d7221 */ /* 0x008fca0000000000 */
[----:B------:R1:W-:Y:S04]  /*0830*/  STG.E desc[UR4][R2.64], R13 ;  /* 0x0000000d02007986 */ /* 0x0003e8000c101904 */
[----:B------:R-:W2:Y:S02]  /*0840*/  LDG.E R6, desc[UR4][R10.64+0x4] ;  /* 0x000004040a067981 */ /* 0x000ea4000c1e1900 */
[----:B--2---:R-:W-:-:S05]  /*0850*/  FADD R15, R13, R6 ;  /* 0x000000060d0f7221 */ /* 0x004fca0000000000 */
[----:B------:R1:W-:Y:S04]  /*0860*/  STG.E desc[UR4][R2.64], R15 ;  /* 0x0000000f02007986 */ /* 0x0003e8000c101904 */
[----:B------:R-:W2:Y:S02]  /*0870*/  LDG.E R6, desc[UR4][R10.64+0x8] ;  /* 0x000008040a067981 */ /* 0x000ea4000c1e1900 */
[----:B--2---:R-:W-:-:S05]  /*0880*/  FADD R9, R15, R6 ;  /* 0x000000060f097221 */ /* 0x004fca0000000000 */
[----:B------:R1:W-:Y:S04]  /*0890*/  STG.E desc[UR4][R2.64], R9 ;  /* 0x0000000902007986 */ /* 0x0003e8000c101904 */
[----:B------:R-:W2:Y:S01]  /*08a0*/  LDG.E R6, desc[UR4][R10.64+0xc] ;  /* 0x00000c040a067981 */ /* 0x000ea2000c1e1900 */
[----:B------:R-:W-:Y:S02]  /*08b0*/  VIADD R7, R7, 0x4 ;  /* 0x0000000407077836 */ /* 0x000fe40000000000 */
[----:B--2---:R-:W-:-:S05]  /*08c0*/  FADD R5, R9, R6 ;  /* 0x0000000609057221 */ /* 0x004fca0000000000 */
[----:B------:R1:W-:Y:S02]  /*08d0*/  STG.E desc[UR4][R2.64], R5 ;  /* 0x0000000502007986 */ /* 0x0003e4000c101904 */
.L_x_29:
[----:B------:R-:W-:Y:S05]  /*08e0*/  @!P0 EXIT ;  /* 0x000000000000894d */ /* 0x000fea0003800000 */
[----:B-1----:R-:W1:Y:S01]  /*08f0*/  LDC.64 R8, c[0x0][0x380] ;  /* 0x0000e000ff087b82 */ /* 0x002e620000000a00 */
[----:B------:R-:W-:Y:S02]  /*0900*/  IADD3 R7, PT, PT, R0, R7, RZ ;  /* 0x0000000700077210 */ /* 0x000fe40007ffe0ff */
[----:B------:R-:W-:-:S03]  /*0910*/  IADD3 R4, PT, PT, -R4, RZ, RZ ;  /* 0x000000ff04047210 */ /* 0x000fc60007ffe1ff */
[----:B-1----:R-:W-:-:S07]  /*0920*/  IMAD.WIDE.U32 R6, R7, 0x4, R8 ;  /* 0x0000000407067825 */ /* 0x002fce00078e0008 */
.L_x_30:
[----:B-1----:R1:W3:Y:S01]  /*0930*/  LDG.E R0, desc[UR4][R6.64] ;  /* 0x0000000406007981 */ /* 0x0022e2000c1e1900 */
[----:B------:R-:W-:-:S04]  /*0940*/  IADD3 R4, PT, PT, R4, 0x1, RZ ;  /* 0x0000000104047810 */ /* 0x000fc80007ffe0ff */
[----:B------:R-:W-:Y:S02]  /*0950*/  ISETP.NE.AND P0, PT, R4, RZ, PT ;  /* 0x000000ff0400720c */ /* 0x000fe40003f05270 */
[----:B-1----:R-:W-:-:S04]  /*0960*/  IADD3 R6, P1, PT, R6, 0x4, RZ ;  /* 0x0000000406067810 */ /* 0x002fc80007f3e0ff */
[----:B------:R-:W-:Y:S01]  /*0970*/  IADD3.X R7, PT, PT, RZ, R7, RZ, P1, !PT ;  /* 0x00000007ff077210 */ /* 0x000fe20000ffe4ff */
[----:B---34-:R-:W-:-:S05]  /*0980*/  FADD R5, R0, R5 ;  /* 0x0000000500057221 */ /* 0x018fca0000000000 */
[----:B------:R1:W-:Y:S01]  /*0990*/  STG.E desc[UR4][R2.64], R5 ;  /* 0x0000000502007986 */ /* 0x0003e2000c101904 */
[----:B------:R-:W-:Y:S05]  /*09a0*/  @P0 BRA `(.L_x_30) ;  /* 0xfffffffc00e00947 */ /* 0x000fea000383ffff */
[----:B------:R-:W-:Y:S05]  /*09b0*/  EXIT ;  /* 0x000000000000794d */ /* 0x000fea0003800000 */
.L_x_31:
        /* <DEDUP_REMOVED lines=12> */
.L_x_55:


//--------------------- .text._Z8backpropPfS_S_S_i --------------------------
	.section	.text._Z8backpropPfS_S_S_i,"ax",@progbits
	.align	128
        .global         _Z8backpropPfS_S_S_i
        .type           _Z8backpropPfS_S_S_i,@function
        .size           _Z8backpropPfS_S_S_i,(.L_x_56 - _Z8backpropPfS_S_S_i)
        .other          _Z8backpropPfS_S_S_i,@"STO_CUDA_ENTRY STV_DEFAULT"
_Z8backpropPfS_S_S_i:
.text._Z8backpropPfS_S_S_i:
[----:B------:R-:W-:Y:S01]  /*0000*/  LDC R1, c[0x0][0x37c] ;  /* 0x0000df00ff017b82 */ /* 0x000fe20000000800 */
[----:B------:R-:W0:Y:S07]  /*0010*/  S2R R6, SR_TID.X ;  /* 0x0000000000067919 */ /* 0x000e2e0000002100 */
[----:B------:R-:W0:Y:S01]  /*0020*/  S2UR UR17, SR_CTAID.X ;  /* 0x00000000001179c3 */ /* 0x000e220000002500 */
[----:B------:R-:W1:Y:S01]  /*0030*/  LDCU UR22, c[0x0][0x370] ;  /* 0x00006e00ff1677ac */ /* 0x000e620008000800 */
[----:B------:R-:W-:Y:S01]  /*0040*/  HFMA2 R11, -RZ, RZ, 0, 0 ;  /* 0x00000000ff0b7431 */ /* 0x000fe200000001ff */
[----:B------:R-:W2:Y:S05]  /*0050*/  LDCU.64 UR10, c[0x0][0x358] ;  /* 0x00006b00ff0a77ac */ /* 0x000eaa0008000a00 */
[----:B------:R-:W3:Y:S01]  /*0060*/  LDC.64 R2, c[0x0][0x398] ;  /* 0x0000e600ff027b82 */ /* 0x000ee20000000a00 */
[----:B------:R-:W4:Y:S07]  /*0070*/  LDCU UR8, c[0x0][0x3a0] ;  /* 0x00007400ff0877ac */ /* 0x000f2e0008000800 */
[----:B------:R-:W2:Y:S01]  /*0080*/  LDC R9, c[0x0][0x360] ;  /* 0x0000d800ff097b82 */ /* 0x000ea20000000800 */
[----:B-1----:R-:W-:Y:S01]  /*0090*/  MOV R5, UR22 ;  /* 0x0000001600057c02 */ /* 0x002fe20008000f00 */
[----:B----4-:R-:W-:-:S04]  /*00a0*/  UISETP.GE.AND UP0, UPT, UR8, 0x1, UPT ;  /* 0x000000010800788c */ /* 0x010fc8000bf06270 */
[----:B0-----:R-:W-:-:S04]  /*00b0*/  IMAD R5, R6, R5, UR17 ;  /* 0x0000001106057e24 */ /* 0x001fc8000f8e0205 */
[----:B---3--:R-:W-:-:S05]  /*00c0*/  IMAD.WIDE.U32 R2, R5, 0x4, R2 ;  /* 0x0000000405027825 */ /* 0x008fca00078e0002 */
[----:B--2---:R0:W-:Y:S01]  /*00d0*/  STG.E desc[UR10][R2.64], RZ ;  /* 0x000000ff02007986 */ /* 0x0041e2000c10190a */
[----:B------:R-:W-:Y:S05]  /*00e0*/  BRA.U !UP0, `(.L_x_32) ;  /* 0x0000000d08287547 */ /* 0x000fea000b800000 */
[----:B------:R-:W-:Y:S01]  /*00f0*/  UISETP.GE.U32.AND UP0, UPT, UR8, 0x8, UPT ;  /* 0x000000080800788c */ /* 0x000fe2000bf06070 */
[----:B------:R-:W-:Y:S01]  /*0100*/  MOV R11, RZ ;  /* 0x000000ff000b7202 */ /* 0x000fe20000000f00 */
[----:B------:R-:W-:-:S07]  /*0110*/  UMOV UR4, URZ ;  /* 0x000000ff00047c82 */ /* 0x000fce0008000000 */
[----:B------:R-:W-:Y:S05]  /*0120*/  BRA.U !UP0, `(.L_x_33) ;  /* 0x00000005089c7547 */ /* 0x000fea000b800000 */
[----:B------:R-:W1:Y:S01]  /*0130*/  LDC.64 R4, c[0x0][0x390] ;  /* 0x0000e400ff047b82 */ /* 0x000e620000000a00 */
[----:B------:R-:W2:Y:S01]  /*0140*/  LDCU.64 UR24, c[0x0][0x388] ;  /* 0x00007100ff1877ac */ /* 0x000ea20008000a00 */
[----:B------:R-:W-:Y:S01]  /*0150*/  IADD3 R0, PT, PT, R6, R9, RZ ;  /* 0x0000000906007210 */ /* 0x000fe20007ffe0ff */
[C-C-:B------:R-:W-:Y:S01]  /*0160*/  IMAD R10, R9.reuse, 0x3, R6.reuse ;  /* 0x00000003090a7824 */ /* 0x140fe200078e0206 */
[CC--:B------:R-:W-:Y:S01]  /*0170*/  LEA R8, R9.reuse, R6.reuse, 0x1 ;  /* 0x0000000609087211 */ /* 0x0c0fe200078e08ff */
[----:B------:R-:W-:Y:S01]  /*0180*/  ULOP3.LUT UR4, UR8, 0x7ffffff8, URZ, 0xc0, !UPT ;  /* 0x7ffffff808047892 */ /* 0x000fe2000f8ec0ff */
[C---:B------:R-:W-:Y:S01]  /*0190*/  LEA R12, R9.reuse, R6, 0x2 ;  /* 0x00000006090c7211 */ /* 0x040fe200078e10ff */
[C-C-:B------:R-:W-:Y:S01]  /*01a0*/  IMAD R13, R9.reuse, 0x5, R6.reuse ;  /* 0x00000005090d7824 */ /* 0x140fe200078e0206 */
[----:B------:R-:W-:Y:S01]  /*01b0*/  MOV R11, RZ ;  /* 0x000000ff000b7202 */ /* 0x000fe20000000f00 */
[C-C-:B------:R-:W-:Y:S01]  /*01c0*/  IMAD R14, R9.reuse, 0x6, R6.reuse ;  /* 0x00000006090e7824 */ /* 0x140fe200078e0206 */
[----:B------:R-:W-:Y:S01]  /*01d0*/  UIADD3 UR7, UPT, UPT, UR17, UR22, URZ ;  /* 0x0000001611077290 */ /* 0x000fe2000fffe0ff */
[----:B------:R-:W-:Y:S01]  /*01e0*/  IMAD R15, R9, 0x7, R6 ;  /* 0x00000007090f7824 */ /* 0x000fe200078e0206 */
[----:B------:R-:W-:-:S02]  /*01f0*/  USHF.L.U32 UR5, UR22, 0x3, URZ ;  /* 0x0000000316057899 */ /* 0x000fc400080006ff */
[----:B------:R-:W-:Y:S02]  /*0200*/  ULEA UR9, UR22, UR17, 0x1 ;  /* 0x0000001116097291 */ /* 0x000fe4000f8e08ff */
[----:B------:R-:W-:Y:S02]  /*0210*/  UIMAD UR12, UR22, 0x3, UR17 ;  /* 0x00000003160c78a4 */ /* 0x000fe4000f8e0211 */
[----:B------:R-:W-:Y:S02]  /*0220*/  ULEA UR13, UR22, UR17, 0x2 ;  /* 0x00000011160d7291 */ /* 0x000fe4000f8e10ff */
[----:B------:R-:W-:Y:S02]  /*0230*/  UIMAD UR14, UR22, 0x5, UR17 ;  /* 0x00000005160e78a4 */ /* 0x000fe4000f8e0211 */
[----:B------:R-:W-:Y:S01]  /*0240*/  UIMAD UR15, UR22, 0x6, UR17 ;  /* 0x00000006160f78a4 */ /* 0x000fe2000f8e0211 */
[----:B-1----:R-:W-:Y:S01]  /*0250*/  IMAD.WIDE.U32 R6, R6, 0x4, R4 ;  /* 0x0000000406067825 */ /* 0x002fe200078e0004 */
[----:B------:R-:W-:-:S02]  /*0260*/  UIMAD UR16, UR22, 0x7, UR17 ;  /* 0x00000007161078a4 */ /* 0x000fc4000f8e0211 */
[----:B--2---:R-:W-:Y:S02]  /*0270*/  UIMAD.WIDE.U32 UR18, UR17, 0x4, UR24 ;  /* 0x00000004111278a5 */ /* 0x004fe4000f8e0018 */
[----:B------:R-:W-:-:S12]  /*0280*/  UIADD3 UR6, UPT, UPT, -UR4, URZ, URZ ;  /* 0x000000ff04067290 */ /* 0x000fd8000fffe1ff */
.L_x_34:
[----:B------:R-:W-:Y:S01]  /*0290*/  IMAD.U32 R18, RZ, RZ, UR18 ;  /* 0x00000012ff127e24 */ /* 0x000fe2000f8e00ff */
[----:B------:R-:W-:Y:S01]  /*02a0*/  MOV R19, UR19 ;  /* 0x0000001300137c02 */ /* 0x000fe20008000f00 */
[----:B--2---:R-:W2:Y:S04]  /*02b0*/  LDG.E R16, desc[UR10][R6.64] ;  /* 0x0000000a06107981 */ /* 0x004ea8000c1e1900 */
[----:B------:R-:W2:Y:S01]  /*02c0*/  LDG.E R18, desc[UR10][R18.64] ;  /* 0x0000000a12127981 */ /* 0x000ea2000c1e1900 */
[----:B------:R-:W-:-:S06]  /*02d0*/  UIMAD.WIDE.U32 UR20, UR7, 0x4, UR24 ;  /* 0x00000004071478a5 */ /* 0x000fcc000f8e0018 */
[----:B------:R-:W-:Y:S02]  /*02e0*/  MOV R20, UR20 ;  /* 0x0000001400147c02 */ /* 0x000fe40008000f00 */
[----:B------:R-:W-:Y:S01]  /*02f0*/  MOV R21, UR21 ;  /* 0x0000001500157c02 */ /* 0x000fe20008000f00 */
[----:B--2---:R-:W-:Y:S01]  /*0300*/  FFMA R11, R18, R16, R11 ;  /* 0x00000010120b7223 */ /* 0x004fe2000000000b */
[----:B------:R-:W-:-:S04]  /*0310*/  IMAD.WIDE.U32 R16, R0, 0x4, R4 ;  /* 0x0000000400107825 */ /* 0x000fc800078e0004 */
[----:B------:R1:W-:Y:S04]  /*0320*/  STG.E desc[UR10][R2.64], R11 ;  /* 0x0000000b02007986 */ /* 0x0003e8000c10190a */
[----:B------:R-:W2:Y:S04]  /*0330*/  LDG.E R20, desc[UR10][R20.64] ;  /* 0x0000000a14147981 */ /* 0x000ea8000c1e1900 */
[----:B------:R-:W2:Y:S01]  /*0340*/  LDG.E R16, desc[UR10][R16.64] ;  /* 0x0000000a10107981 */ /* 0x000ea2000c1e1900 */
[----:B------:R-:W-:Y:S01]  /*0350*/  UIMAD.WIDE.U32 UR20, UR9, 0x4, UR24 ;  /* 0x00000004091478a5 */ /* 0x000fe2000f8e0018 */
[----:B------:R-:W-:-:S05]  /*0360*/  IMAD.WIDE.U32 R18, R8, 0x4, R4 ;  /* 0x0000000408127825 */ /* 0x000fca00078e0004 */
[----:B------:R-:W-:Y:S02]  /*0370*/  MOV R22, UR20 ;  /* 0x0000001400167c02 */ /* 0x000fe40008000f00 */
[----:B------:R-:W-:Y:S01]  /*0380*/  MOV R23, UR21 ;  /* 0x0000001500177c02 */ /* 0x000fe20008000f00 */
[----:B--2---:R-:W-:-:S05]  /*0390*/  FFMA R25, R20, R16, R11 ;  /* 0x0000001014197223 */ /* 0x004fca000000000b */
[----:B------:R2:W-:Y:S04]  /*03a0*/  STG.E desc[UR10][R2.64], R25 ;  /* 0x0000001902007986 */ /* 0x0005e8000c10190a */
[----:B------:R-:W1:Y:S04]  /*03b0*/  LDG.E R22, desc[UR10][R22.64] ;  /* 0x0000000a16167981 */ /* 0x000e68000c1e1900 */
[----:B------:R-:W1:Y:S01]  /*03c0*/  LDG.E R18, desc[UR10][R18.64] ;  /* 0x0000000a12127981 */ /* 0x000e62000c1e1900 */
[----:B------:R-:W-:Y:S01]  /*03d0*/  UIMAD.WIDE.U32 UR20, UR12, 0x4, UR24 ;  /* 0x000000040c1478a5 */ /* 0x000fe2000f8e0018 */
[----:B------:R-:W-:-:S05]  /*03e0*/  IMAD.WIDE.U32 R16, R10, 0x4, R4 ;  /* 0x000000040a107825 */ /* 0x000fca00078e0004 */
[----:B------:R-:W-:Y:S01]  /*03f0*/  MOV R20, UR20 ;  /* 0x0000001400147c02 */ /* 0x000fe20008000f00 */
[----:B------:R-:W-:Y:S02]  /*0400*/  IMAD.U32 R21, RZ, RZ, UR21 ;  /* 0x00000015ff157e24 */ /* 0x000fe4000f8e00ff */
[----:B-1----:R-:W-:-:S05]  /*0410*/  FFMA R11, R22, R18, R25 ;  /* 0x00000012160b7223 */ /* 0x002fca0000000019 */
        /* <DEDUP_REMOVED lines=13> */
[----:B------:R-:W-:Y:S02]  /*04f0*/  MOV R20, UR20 ;  /* 0x0000001400147c02 */ /* 0x000fe40008000f00 */
[----:B------:R-:W-:Y:S01]  /*0500*/  MOV R21, UR21 ;  /* 0x0000001500157c02 */ /* 0x000fe20008000f00 */
        /* <DEDUP_REMOVED lines=10> */
[----:B------:R-:W3:Y:S04]  /*05b0*/  LDG.E R22, desc[UR10][R22.64] ;  /* 0x0000000a16167981 */ /* 0x000ee8000c1e1900 */
[----:B------:R-:W3:Y:S01]  /*05c0*/  LDG.E R18, desc[UR10][R18.64] ;  /* 0x0000000a12127981 */ /* 0x000ee2000c1e1900 */
[----:B------:R-:W-:Y:S01]  /*05d0*/  UIMAD.WIDE.U32 UR20, UR16, 0x4, UR24 ;  /* 0x00000004101478a5 */ /* 0x000fe2000f8e0018 */
[----:B------:R-:W-:-:S05]  /*05e0*/  IMAD.WIDE.U32 R16, R15, 0x4, R4 ;  /* 0x000000040f107825 */ /* 0x000fca00078e0004 */
[----:B------:R-:W-:Y:S01]  /*05f0*/  IMAD.U32 R20, RZ, RZ, UR20 ;  /* 0x00000014ff147e24 */ /* 0x000fe2000f8e00ff */
[----:B------:R-:W-:Y:S01]  /*0600*/  MOV R21, UR21 ;  /* 0x0000001500157c02 */ /* 0x000fe20008000f00 */
[----:B---3--:R-:W-:-:S05]  /*0610*/  FFMA R27, R22, R18, R25 ;  /* 0x00000012161b7223 */ /* 0x008fca0000000019 */
[----:B------:R2:W-:Y:S04]  /*0620*/  STG.E desc[UR10][R2.64], R27 ;  /* 0x0000001b02007986 */ /* 0x0005e8000c10190a */
[----:B------:R-:W1:Y:S04]  /*0630*/  LDG.E R20, desc[UR10][R20.64] ;  /* 0x0000000a14147981 */ /* 0x000e68000c1e1900 */
[----:B------:R-:W1:Y:S01]  /*0640*/  LDG.E R16, desc[UR10][R16.64] ;  /* 0x0000000a10107981 */ /* 0x000e62000c1e1900 */
[----:B------:R-:W-:Y:S01]  /*0650*/  UIADD3 UR6, UPT, UPT, UR6, 0x8, URZ ;  /* 0x0000000806067890 */ /* 0x000fe2000fffe0ff */
[C---:B------:R-:W-:Y:S01]  /*0660*/  LEA R0, R9.reuse, R0, 0x3 ;  /* 0x0000000009007211 */ /* 0x040fe200078e18ff */
[C---:B------:R-:W-:Y:S01]  /*0670*/  IMAD R15, R9.reuse, 0x8, R15 ;  /* 0x00000008090f7824 */ /* 0x040fe200078e020f */
[C---:B------:R-:W-:Y:S01]  /*0680*/  LEA R8, R9.reuse, R8, 0x3 ;  /* 0x0000000809087211 */ /* 0x040fe200078e18ff */
[----:B------:R-:W-:Y:S01]  /*0690*/  UISETP.NE.AND UP0, UPT, UR6, URZ, UPT ;  /* 0x000000ff0600728c */ /* 0x000fe2000bf05270 */
[C---:B------:R-:W-:Y:S01]  /*06a0*/  LEA R10, R9.reuse, R10, 0x3 ;  /* 0x0000000a090a7211 */ /* 0x040fe200078e18ff */
[C---:B------:R-:W-:Y:S01]  /*06b0*/  IMAD.WIDE.U32 R6, R9.reuse, 0x20, R6 ;  /* 0x0000002009067825 */ /* 0x040fe200078e0006 */
[C---:B------:R-:W-:Y:S01]  /*06c0*/  LEA R12, R9.reuse, R12, 0x3 ;  /* 0x0000000c090c7211 */ /* 0x040fe200078e18ff */
[----:B------:R-:W-:Y:S01]  /*06d0*/  UIADD3 UR7, UPT, UPT, UR5, UR7, URZ ;  /* 0x0000000705077290 */ /* 0x000fe2000fffe0ff */
[C---:B------:R-:W-:Y:S01]  /*06e0*/  LEA R13, R9.reuse, R13, 0x3 ;  /* 0x0000000d090d7211 */ /* 0x040fe200078e18ff */
[----:B------:R-:W-:Y:S01]  /*06f0*/  UIADD3 UR9, UPT, UPT, UR5, UR9, URZ ;  /* 0x0000000905097290 */ /* 0x000fe2000fffe0ff */
[----:B------:R-:W-:Y:S01]  /*0700*/  LEA R14, R9, R14, 0x3 ;  /* 0x0000000e090e7211 */ /* 0x000fe200078e18ff */
[----:B------:R-:W-:-:S02]  /*0710*/  UIADD3 UR12, UPT, UPT, UR5, UR12, URZ ;  /* 0x0000000c050c7290 */ /* 0x000fc4000fffe0ff */
[----:B------:R-:W-:Y:S02]  /*0720*/  UIADD3 UR13, UPT, UPT, UR5, UR13, URZ ;  /* 0x0000000d050d7290 */ /* 0x000fe4000fffe0ff */
[----:B------:R-:W-:Y:S02]  /*0730*/  UIADD3 UR14, UPT, UPT, UR5, UR14, URZ ;  /* 0x0000000e050e7290 */ /* 0x000fe4000fffe0ff */
[----:B------:R-:W-:Y:S02]  /*0740*/  UIADD3 UR15, UPT, UPT, UR5, UR15, URZ ;  /* 0x0000000f050f7290 */ /* 0x000fe4000fffe0ff */
[----:B------:R-:W-:Y:S02]  /*0750*/  UIADD3 UR16, UPT, UPT, UR5, UR16, URZ ;  /* 0x0000001005107290 */ /* 0x000fe4000fffe0ff */
[----:B------:R-:W-:Y:S01]  /*0760*/  UIMAD.WIDE.U32 UR18, UR5, 0x4, UR18 ;  /* 0x00000004051278a5 */ /* 0x000fe2000f8e0012 */
[----:B-1----:R-:W-:-:S05]  /*0770*/  FFMA R11, R20, R16, R27 ;  /* 0x00000010140b7223 */ /* 0x002fca000000001b */
[----:B------:R2:W-:Y:S01]  /*0780*/  STG.E desc[UR10][R2.64], R11 ;  /* 0x0000000b02007986 */ /* 0x0005e2000c10190a */
[----:B------:R-:W-:Y:S05]  /*0790*/  BRA.U UP0, `(.L_x_34) ;  /* 0xfffffff900bc7547 */ /* 0x000fea000b83ffff */
.L_x_33:
[----:B------:R-:W-:-:S09]  /*07a0*/  ULOP3.LUT UP0, UR5, UR8, 0x7, URZ, 0xc0, !UPT ;  /* 0x0000000708057892 */ /* 0x000fd2000f80c0ff */
[----:B------:R-:W-:Y:S05]  /*07b0*/  BRA.U !UP0, `(.L_x_32) ;  /* 0x0000000508747547 */ /* 0x000fea000b800000 */
[----:B------:R-:W1:Y:S01]  /*07c0*/  S2R R0, SR_TID.X ;  /* 0x0000000000007919 */ /* 0x000e620000002100 */
[----:B------:R-:W-:Y:S02]  /*07d0*/  UISETP.GE.U32.AND UP0, UPT, UR5, 0x4, UPT ;  /* 0x000000040500788c */ /* 0x000fe4000bf06070 */
[----:B------:R-:W-:-:S04]  /*07e0*/  ULOP3.LUT UR9, UR8, 0x3, URZ, 0xc0, !UPT ;  /* 0x0000000308097892 */ /* 0x000fc8000f8ec0ff */
[----:B------:R-:W-:-:S03]  /*07f0*/  UISETP.NE.AND UP1, UPT, UR9, URZ, UPT ;  /* 0x000000ff0900728c */ /* 0x000fc6000bf25270 */
[----:B------:R-:W-:Y:S08]  /*0800*/  BRA.U !UP0, `(.L_x_35) ;  /* 0x0000000108ac7547 */ /* 0x000ff0000b800000 */
[----:B------:R-:W3:Y:S01]  /*0810*/  LDC.64 R4, c[0x0][0x390] ;  /* 0x0000e400ff047b82 */ /* 0x000ee20000000a00 */
[----:B------:R-:W4:Y:S01]  /*0820*/  LDCU.64 UR6, c[0x0][0x388] ;  /* 0x00007100ff0677ac */ /* 0x000f220008000a00 */
[----:B-1----:R-:W-:Y:S01]  /*0830*/  IMAD R8, R9, UR4, R0 ;  /* 0x0000000409087c24 */ /* 0x002fe2000f8e0200 */
[----:B------:R-:W-:-:S04]  /*0840*/  UIMAD UR5, UR4, UR22, UR17 ;  /* 0x00000016040572a4 */ /* 0x000fc8000f8e0211 */
[----:B----4-:R-:W-:Y:S01]  /*0850*/  UIMAD.WIDE.U32 UR12, UR5, 0x4, UR6 ;  /* 0x00000004050c78a5 */ /* 0x010fe2000f8e0006 */
[----:B---3--:R-:W-:-:S05]  /*0860*/  IMAD.WIDE.U32 R6, R8, 0x4, R4 ;  /* 0x0000000408067825 */ /* 0x008fca00078e0004 */
[----:B------:R-:W-:Y:S02]  /*0870*/  MOV R12, UR12 ;  /* 0x0000000c000c7c02 */ /* 0x000fe40008000f00 */
[----:B------:R-:W-:Y:S01]  /*0880*/  MOV R13, UR13 ;  /* 0x0000000d000d7c02 */ /* 0x000fe20008000f00 */
[----:B------:R-:W3:Y:S04]  /*0890*/  LDG.E R6, desc[UR10][R6.64] ;  /* 0x0000000a06067981 */ /* 0x000ee8000c1e1900 */
[----:B------:R-:W3:Y:S01]  /*08a0*/  LDG.E R12, desc[UR10][R12.64] ;  /* 0x0000000a0c0c7981 */ /* 0x000ee2000c1e1900 */
[----:B------:R-:W-:Y:S01]  /*08b0*/  UIADD3 UR5, UPT, UPT, UR5, UR22, URZ ;  /* 0x0000001605057290 */ /* 0x000fe2000fffe0ff */
[----:B------:R-:W-:-:S03]  /*08c0*/  IADD3 R8, PT, PT, R8, R9, RZ ;  /* 0x0000000908087210 */ /* 0x000fc60007ffe0ff */
[----:B------:R-:W-:-:S06]  /*08d0*/  UIMAD.WIDE.U32 UR12, UR5, 0x4, UR6 ;  /* 0x00000004050c78a5 */ /* 0x000fcc000f8e0006 */
[----:B------:R-:W-:Y:S02]  /*08e0*/  MOV R14, UR12 ;  /* 0x0000000c000e7c02 */ /* 0x000fe40008000f00 */
[----:B------:R-:W-:Y:S01]  /*08f0*/  MOV R15, UR13 ;  /* 0x0000000d000f7c02 */ /* 0x000fe20008000f00 */
[----:B---3--:R-:W-:Y:S01]  /*0900*/  FFMA R17, R12, R6, R11 ;  /* 0x000000060c117223 */ /* 0x008fe2000000000b */
[----:B--2---:R-:W-:-:S04]  /*0910*/  IMAD.WIDE.U32 R10, R8, 0x4, R4 ;  /* 0x00000004080a7825 */ /* 0x004fc800078e0004 */
[----:B------:R1:W-:Y:S04]  /*0920*/  STG.E desc[UR10][R2.64], R17 ;  /* 0x0000001102007986 */ /* 0x0003e8000c10190a */
[----:B------:R-:W2:Y:S04]  /*0930*/  LDG.E R14, desc[UR10][R14.64] ;  /* 0x0000000a0e0e7981 */ /* 0x000ea8000c1e1900 */
[----:B------:R-:W2:Y:S01]  /*0940*/  LDG.E R10, desc[UR10][R10.64] ;  /* 0x0000000a0a0a7981 */ /* 0x000ea2000c1e1900 */
[----:B------:R-:W-:Y:S01]  /*0950*/  UIADD3 UR5, UPT, UPT, UR5, UR22, URZ ;  /* 0x0000001605057290 */ /* 0x000fe2000fffe0ff */
[----:B------:R-:W-:-:S03]  /*0960*/  IADD3 R8, PT, PT, R8, R9, RZ ;  /* 0x0000000908087210 */ /* 0x000fc60007ffe0ff */
[----:B------:R-:W-:Y:S02]  /*0970*/  UIMAD.WIDE.U32 UR12, UR5, 0x4, UR6 ;  /* 0x00000004050c78a5 */ /* 0x000fe4000f8e0006 */
[----:B------:R-:W-:-:S04]  /*0980*/  IMAD.WIDE.U32 R6, R8, 0x4, R4 ;  /* 0x0000000408067825 */ /* 0x000fc800078e0004 */
[----:B------:R-:W-:Y:S01]  /*0990*/  MOV R12, UR12 ;  /* 0x0000000c000c7c02 */ /* 0x000fe20008000f00 */
[----:B------:R-:W-:Y:S02]  /*09a0*/  IMAD.U32 R13, RZ, RZ, UR13 ;  /* 0x0000000dff0d7e24 */ /* 0x000fe4000f8e00ff */
[----:B--2---:R-:W-:-:S05]  /*09b0*/  FFMA R19, R14, R10, R17 ;  /* 0x0000000a0e137223 */ /* 0x004fca0000000011 */
[----:B------:R3:W-:Y:S04]  /*09c0*/  STG.E desc[UR10][R2.64], R19 ;  /* 0x0000001302007986 */ /* 0x0007e8000c10190a */
[----:B------:R-:W1:Y:S04]  /*09d0*/  LDG.E R12, desc[UR10][R12.64] ;  /* 0x0000000a0c0c7981 */ /* 0x000e68000c1e1900 */
[----:B------:R-:W1:Y:S01]  /*09e0*/  LDG.E R6, desc[UR10][R6.64] ;  /* 0x0000000a06067981 */ /* 0x000e62000c1e1900 */
[----:B------:R-:W-:Y:S01]  /*09f0*/  UIADD3 UR5, UPT, UPT, UR5, UR22, URZ ;  /* 0x0000001605057290 */ /* 0x000fe2000fffe0ff */
[----:B------:R-:W-:-:S03]  /*0a00*/  IADD3 R11, PT, PT, R8, R9, RZ ;  /* 0x00000009080b7210 */ /* 0x000fc60007ffe0ff */
[----:B------:R-:W-:Y:S02]  /*0a10*/  UIMAD.WIDE.U32 UR6, UR5, 0x4, UR6 ;  /* 0x00000004050678a5 */ /* 0x000fe4000f8e0006 */
[----:B------:R-:W-:-:S04]  /*0a20*/  IMAD.WIDE.U32 R4, R11, 0x4, R4 ;  /* 0x000000040b047825 */ /* 0x000fc800078e0004 */
[----:B------:R-:W-:Y:S02]  /*0a30*/  MOV R14, UR6 ;  /* 0x00000006000e7c02 */ /* 0x000fe40008000f00 */
[----:B------:R-:W-:Y:S01]  /*0a40*/  MOV R15, UR7 ;  /* 0x00000007000f7c02 */ /* 0x000fe20008000f00 */
[----:B-1----:R-:W-:-:S05]  /*0a50*/  FFMA R17, R12, R6, R19 ;  /* 0x000000060c117223 */ /* 0x002fca0000000013 */
[----:B------:R3:W-:Y:S04]  /*0a60*/  STG.E desc[UR10][R2.64], R17 ;  /* 0x0000001102007986 */ /* 0x0007e8000c10190a */
[----:B------:R-:W2:Y:S04]  /*0a70*/  LDG.E R4, desc[UR10][R4.64] ;  /* 0x0000000a04047981 */ /* 0x000ea8000c1e1900 */
[----:B------:R-:W2:Y:S01]  /*0a80*/  LDG.E R14, desc[UR10][R14.64] ;  /* 0x0000000a0e0e7981 */ /* 0x000ea2000c1e1900 */
[----:B------:R-:W-:Y:S01]  /*0a90*/  UIADD3 UR4, UPT, UPT, UR4, 0x4, URZ ;  /* 0x0000000404047890 */ /* 0x000fe2000fffe0ff */
[----:B--2---:R-:W-:-:S05]  /*0aa0*/  FFMA R11, R14, R4, R17 ;  /* 0x000000040e0b7223 */ /* 0x004fca0000000011 */
[----:B------:R3:W-:Y:S06]  /*0ab0*/  STG.E desc[UR10][R2.64], R11 ;  /* 0x0000000b02007986 */ /* 0x0007ec000c10190a */
.L_x_35:
[----:B------:R-:W-:Y:S05]  /*0ac0*/  BRA.U !UP1, `(.L_x_32) ;  /* 0x0000000109b07547 */ /* 0x000fea000b800000 */
[----:B------:R-:W-:-:S06]  /*0ad0*/  UISETP.NE.AND UP0, UPT, UR9, 0x1, UPT ;  /* 0x000000010900788c */ /* 0x000fcc000bf05270 */
[----:B------:R-:W-:-:S05]  /*0ae0*/  PLOP3.LUT P0, PT, PT, PT, UP0, 0x80, 0x8 ;  /* 0x000000000008781c */ /* 0x000fca0003f0f008 */
[----:B------:R-:W4:Y:S01]  /*0af0*/  @UP0 LDCU.64 UR6, c[0x0][0x388] ;  /* 0x00007100ff0607ac */ /* 0x000f220008000a00 */
[----:B------:R-:W5:Y:S01]  /*0b00*/  @UP0 LDCU.64 UR14, c[0x0][0x390] ;  /* 0x00007200ff0e07ac */ /* 0x000f620008000a00 */
[----:B------:R-:W-:-:S06]  /*0b10*/  @UP0 UIMAD UR5, UR4, UR22, UR17 ;  /* 0x00000016040502a4 */ /* 0x000fcc000f8e0211 */
[----:B-1----:R-:W-:Y:S01]  /*0b20*/  @P0 IMAD R8, R9, UR4, R0 ;  /* 0x0000000409080c24 */ /* 0x002fe2000f8e0200 */
[----:B----4-:R-:W-:Y:S01]  /*0b30*/  @UP0 UIMAD.WIDE.U32 UR12, UR5, 0x4, UR6 ;  /* 0x00000004050c08a5 */ /* 0x010fe2000f8e0006 */
[----:B-----5:R-:W-:Y:S02]  /*0b40*/  MOV R6, UR14 ;  /* 0x0000000e00067c02 */ /* 0x020fe40008000f00 */
[----:B------:R-:W-:-:S03]  /*0b50*/  MOV R7, UR15 ;  /* 0x0000000f00077c02 */ /* 0x000fc60008000f00 */
[----:B------:R-:W-:Y:S02]  /*0b60*/  MOV R12, UR12 ;  /* 0x0000000c000c7c02 */ /* 0x000fe40008000f00 */
[----:B------:R-:W-:Y:S01]  /*0b70*/  MOV R13, UR13 ;  /* 0x0000000d000d7c02 */ /* 0x000fe20008000f00 */
[----:B------:R-:W-:-:S04]  /*0b80*/  @P0 IMAD.WIDE.U32 R4, R8, 0x4, R6 ;  /* 0x0000000408040825 */ /* 0x000fc800078e0006 */
[----:B------:R-:W3:Y:S04]  /*0b90*/  @P0 LDG.E R12, desc[UR10][R12.64] ;  /* 0x0000000a0c0c0981 */ /* 0x000ee8000c1e1900 */
[----:B------:R-:W3:Y:S01]  /*0ba0*/  @P0 LDG.E R4, desc[UR10][R4.64] ;  /* 0x0000000a04040981 */ /* 0x000ee2000c1e1900 */
[----:B------:R-:W-:Y:S01]  /*0bb0*/  @UP0 UIADD3 UR5, UPT, UPT, UR5, UR22, URZ ;  /* 0x0000001605050290 */ /* 0x000fe2000fffe0ff */
[----:B------:R-:W-:-:S03]  /*0bc0*/  @P0 IMAD.IADD R15, R8, 0x1, R9 ;  /* 0x00000001080f0824 */ /* 0x000fc600078e0209 */
[----:B------:R-:W-:Y:S01]  /*0bd0*/  @UP0 UIMAD.WIDE.U32 UR6, UR5, 0x4, UR6 ;  /* 0x00000004050608a5 */ /* 0x000fe2000f8e0006 */
[----:B------:R-:W-:-:S05]  /*0be0*/  @P0 IMAD.WIDE.U32 R6, R15, 0x4, R6 ;  /* 0x000000040f060825 */ /* 0x000fca00078e0006 */
[----:B------:R-:W-:Y:S02]  /*0bf0*/  MOV R14, UR6 ;  /* 0x00000006000e7c02 */ /* 0x000fe40008000f00 */
[----:B------:R-:W-:Y:S01]  /*0c00*/  MOV R15, UR7 ;  /* 0x00000007000f7c02 */ /* 0x000fe20008000f00 */
[----:B------:R-:W-:-:S04]  /*0c10*/  ULOP3.LUT UR5, UR8, 0x1, URZ, 0xc0, !UPT ;  /* 0x0000000108057892 */ /* 0x000fc8000f8ec0ff */
[----:B------:R-:W-:-:S11]  /*0c20*/  UISETP.NE.U32.AND UP1, UPT, UR5, 0x1, UPT ;  /* 0x000000010500788c */ /* 0x000fd6000bf25070 */
[----:B------:R-:W1:Y:S01]  /*0c30*/  @!UP1 LDCU.64 UR6, c[0x0][0x388] ;  /* 0x00007100ff0697ac */ /* 0x000e620008000a00 */
[----:B------:R-:W4:Y:S01]  /*0c40*/  @!UP1 LDCU.64 UR8, c[0x0][0x390] ;  /* 0x00007200ff0897ac */ /* 0x000f220008000a00 */
[----:B---3--:R-:W-:-:S05]  /*0c50*/  @P0 FFMA R17, R12, R4, R11 ;  /* 0x000000040c110223 */ /* 0x008fca000000000b */
[----:B------:R-:W-:Y:S04]  /*0c60*/  @P0 STG.E desc[UR10][R2.64], R17 ;  /* 0x0000001102000986 */ /* 0x000fe8000c10190a */
[----:B------:R3:W2:Y:S04]  /*0c70*/  @P0 LDG.E R6, desc[UR10][R6.64] ;  /* 0x0000000a06060981 */ /* 0x0006a8000c1e1900 */
[----:B------:R-:W2:Y:S01]  /*0c80*/  @P0 LDG.E R14, desc[UR10][R14.64] ;  /* 0x0000000a0e0e0981 */ /* 0x000ea2000c1e1900 */
[----:B------:R-:W-:Y:S01]  /*0c90*/  PLOP3.LUT P1, PT, PT, PT, UP1, 0x80, 0x8 ;  /* 0x000000000008781c */ /* 0x000fe20003f2f018 */
[----:B------:R-:W-:Y:S01]  /*0ca0*/  @UP0 UIADD3 UR4, UPT, UPT, UR4, 0x2, URZ ;  /* 0x0000000204040890 */ /* 0x000fe2000fffe0ff */
[----:B----4-:R-:W-:-:S02]  /*0cb0*/  MOV R4, UR8 ;  /* 0x0000000800047c02 */ /* 0x010fc40008000f00 */
[----:B------:R-:W-:Y:S01]  /*0cc0*/  MOV R5, UR9 ;  /* 0x0000000900057c02 */ /* 0x000fe20008000f00 */
[----:B------:R-:W-:-:S04]  /*0cd0*/  @!UP1 UIMAD UR5, UR22, UR4, UR17 ;  /* 0x00000004160592a4 */ /* 0x000fc8000f8e0211 */
[----:B-1----:R-:W-:-:S04]  /*0ce0*/  @!UP1 UIMAD.WIDE.U32 UR6, UR5, 0x4, UR6 ;  /* 0x00000004050698a5 */ /* 0x002fc8000f8e0006 */
[----:B------:R-:W-:Y:S02]  /*0cf0*/  @!P1 IMAD R9, R9, UR4, R0 ;  /* 0x0000000409099c24 */ /* 0x000fe4000f8e0200 */
[----:B---3--:R-:W-:Y:S02]  /*0d00*/  MOV R7, UR7 ;  /* 0x0000000700077c02 */ /* 0x008fe40008000f00 */
[----:B------:R-:W-:-:S04]  /*0d10*/  @!P1 IMAD.WIDE.U32 R4, R9, 0x4, R4 ;  /* 0x0000000409049825 */ /* 0x000fc800078e0004 */
[----:B--2---:R-:W-:Y:S01]  /*0d20*/  @P0 FFMA R11, R14, R6, R17 ;  /* 0x000000060e0b0223 */ /* 0x004fe20000000011 */
[----:B------:R-:W-:-:S04]  /*0d30*/  MOV R6, UR6 ;  /* 0x0000000600067c02 */ /* 0x000fc80008000f00 */
[----:B------:R1:W-:Y:S04]  /*0d40*/  @P0 STG.E desc[UR10][R2.64], R11 ;  /* 0x0000000b02000986 */ /* 0x0003e8000c10190a */
[----:B------:R-:W1:Y:S04]  /*0d50*/  @!P1 LDG.E R4, desc[UR10][R4.64] ;  /* 0x0000000a04049981 */ /* 0x000e68000c1e1900 */
[----:B------:R-:W1:Y:S02]  /*0d60*/  @!P1 LDG.E R6, desc[UR10][R6.64] ;  /* 0x0000000a06069981 */ /* 0x000e64000c1e1900 */
[----:B-1----:R-:W-:-:S05]  /*0d70*/  @!P1 FFMA R11, R6, R4, R11 ;  /* 0x00000004060b9223 */ /* 0x002fca000000000b */
[----:B------:R4:W-:Y:S02]  /*0d80*/  @!P1 STG.E desc[UR10][R2.64], R11 ;  /* 0x0000000b02009986 */ /* 0x0009e4000c10190a */
.L_x_32:
[----:B-1----:R-:W1:Y:S01]  /*0d90*/  S2R R0, SR_TID.X ;  /* 0x0000000000007919 */ /* 0x002e620000002100 */
[----:B------:R-:W5:Y:S01]  /*0da0*/  LDC.64 R4, c[0x0][0x380] ;  /* 0x0000e000ff047b82 */ /* 0x000f620000000a00 */
[----:B------:R-:W-:-:S05]  /*0db0*/  MOV R7, UR22 ;  /* 0x0000001600077c02 */ /* 0x000fca0008000f00 */
[----:B-1----:R-:W-:-:S04]  /*0dc0*/  IMAD R7, R0, R7, UR17 ;  /* 0x0000001100077e24 */ /* 0x002fc8000f8e0207 */
[----:B-----5:R-:W-:-:S06]  /*0dd0*/  IMAD.WIDE.U32 R4, R7, 0x4, R4 ;  /* 0x0000000407047825 */ /* 0x020fcc00078e0004 */
[----:B------:R-:W5:Y:S01]  /*0de0*/  LDG.E R4, desc[UR10][R4.64] ;  /* 0x0000000a04047981 */ /* 0x000f62000c1e1900 */
[----:B------:R-:W-:Y:S01]  /*0df0*/  F2F.F64.F32 R8, R11 ;  /* 0x0000000b00087310 */ /* 0x000fe20000201800 */
[----:B-----5:R-:W-:-:S07]  /*0e00*/  FMUL R0, R4, R4 ;  /* 0x0000000404007220 */ /* 0x020fce0000400000 */
[----:B------:R-:W1:Y:S02]  /*0e10*/  F2F.F64.F32 R6, R0 ;  /* 0x0000000000067310 */ /* 0x000e640000201800 */
[----:B-1----:R-:W-:-:S08]  /*0e20*/  DADD R6, -R6, 1 ;  /* 0x3ff0000006067429 */ /* 0x002fd00000000100 */
[----:B------:R-:W-:-:S10]  /*0e30*/  DMUL R6, R6, R8 ;  /* 0x0000000806067228 */ /* 0x000fd40000000000 */
[----:B------:R-:W1:Y:S02]  /*0e40*/  F2F.F32.F64 R7, R6 ;  /* 0x0000000600077310 */ /* 0x000e640000301000 */
[----:B-1----:R-:W-:Y:S01]  /*0e50*/  STG.E desc[UR10][R2.64], R7 ;  /* 0x0000000702007986 */ /* 0x002fe2000c10190a */
[----:B------:R-:W-:Y:S05]  /*0e60*/  EXIT ;  /* 0x000000000000794d */ /* 0x000fea0003800000 */
.L_x_36:
        /* <DEDUP_REMOVED lines=9> */
.L_x_56:


//--------------------- .text._Z7matmul1PfS_S_i   --------------------------
	.section	.text._Z7matmul1PfS_S_i,"ax",@progbits
	.align	128
        .global         _Z7matmul1PfS_S_i
        .type           _Z7matmul1PfS_S_i,@function
        .size           _Z7matmul1PfS_S_i,(.L_x_57 - _Z7matmul1PfS_S_i)
        .other          _Z7matmul1PfS_S_i,@"STO_CUDA_ENTRY STV_DEFAULT"
_Z7matmul1PfS_S_i:
.text._Z7matmul1PfS_S_i:
[----:B------:R-:W-:Y:S01]  /*0000*/  LDC R1, c[0x0][0x37c] ;  /* 0x0000df00ff017b82 */ /* 0x000fe20000000800 */
[----:B------:R-:W0:Y:S07]  /*0010*/  S2R R7, SR_TID.X ;  /* 0x0000000000077919 */ /* 0x000e2e0000002100 */
[----:B------:R-:W1:Y:S01]  /*0020*/  LDC R4, c[0x0][0x398] ;  /* 0x0000e600ff047b82 */ /* 0x000e620000000800 */
[----:B------:R-:W2:Y:S07]  /*0030*/  LDCU.64 UR4, c[0x0][0x358] ;  /* 0x00006b00ff0477ac */ /* 0x000eae0008000a00 */
[----:B------:R-:W0:Y:S08]  /*0040*/  S2UR UR6, SR_CTAID.X ;  /* 0x00000000000679c3 */ /* 0x000e300000002500 */
[----:B------:R-:W0:Y:S08]  /*0050*/  LDC R0, c[0x0][0x370] ;  /* 0x0000dc00ff007b82 */ /* 0x000e300000000800 */
[----:B------:R-:W3:Y:S01]  /*0060*/  LDC.64 R2, c[0x0][0x390] ;  /* 0x0000e400ff027b82 */ /* 0x000ee20000000a00 */
[----:B-1----:R-:W-:Y:S01]  /*0070*/  ISETP.GE.AND P0, PT, R4, 0x1, PT ;  /* 0x000000010400780c */ /* 0x002fe20003f06270 */
[----:B0-----:R-:W-:-:S04]  /*0080*/  IMAD R5, R7, R0, UR6 ;  /* 0x0000000607057e24 */ /* 0x001fc8000f8e0200 */
[----:B---3--:R-:W-:-:S05]  /*0090*/  IMAD.WIDE.U32 R2, R5, 0x4, R2 ;  /* 0x0000000405027825 */ /* 0x008fca00078e0002 */
[----:B--2---:R0:W-:Y:S03]  /*00a0*/  STG.E desc[UR4][R2.64], RZ ;  /* 0x000000ff02007986 */ /* 0x0041e6000c101904 */
[----:B------:R-:W-:Y:S05]  /*00b0*/  @!P0 EXIT ;  /* 0x000000000000894d */ /* 0x000fea0003800000 */
[C---:B------:R-:W-:Y:S01]  /*00c0*/  ISETP.GE.U32.AND P1, PT, R4.reuse, 0x8, PT ;  /* 0x000000080400780c */ /* 0x040fe20003f26070 */
[----:B------:R-:W-:Y:S01]  /*00d0*/  IMAD R5, R7, R4, RZ ;  /* 0x0000000407057224 */ /* 0x000fe200078e02ff */
[C---:B------:R-:W-:Y:S01]  /*00e0*/  LOP3.LUT R16, R4.reuse, 0x7, RZ, 0xc0, !PT ;  /* 0x0000000704107812 */ /* 0x040fe200078ec0ff */
[----:B------:R-:W-:Y:S02]  /*00f0*/  IMAD R7, R4, UR6, RZ ;  /* 0x0000000604077c24 */ /* 0x000fe4000f8e02ff */
[----:B------:R-:W-:Y:S01]  /*0100*/  IMAD.MOV.U32 R0, RZ, RZ, RZ ;  /* 0x000000ffff007224 */ /* 0x000fe200078e00ff */
[----:B------:R-:W-:Y:S01]  /*0110*/  ISETP.NE.AND P0, PT, R16, RZ, PT ;  /* 0x000000ff1000720c */ /* 0x000fe20003f05270 */
[----:B------:R-:W-:-:S06]  /*0120*/  IMAD.MOV.U32 R9, RZ, RZ, RZ ;  /* 0x000000ffff097224 */ /* 0x000fcc00078e00ff */
[----:B------:R-:W-:Y:S06]  /*0130*/  @!P1 BRA `(.L_x_37) ;  /* 0x0000000000d49947 */ /* 0x000fec0003800000 */
[----:B------:R-:W1:Y:S01]  /*0140*/  LDC.64 R8, c[0x0][0x380] ;  /* 0x0000e000ff087b82 */ /* 0x000e620000000a00 */
[----:B------:R-:W-:-:S05]  /*0150*/  LOP3.LUT R0, R4, 0x7ffffff8, RZ, 0xc0, !PT ;  /* 0x7ffffff804007812 */ /* 0x000fca00078ec0ff */
[----:B------:R-:W-:Y:S02]  /*0160*/  IMAD.MOV R6, RZ, RZ, -R0 ;  /* 0x000000ffff067224 */ /* 0x000fe400078e0a00 */
[----:B------:R-:W2:Y:S01]  /*0170*/  LDC.64 R10, c[0x0][0x388] ;  /* 0x0000e200ff0a7b82 */ /* 0x000ea20000000a00 */
[----:B-1----:R-:W-:-:S03]  /*0180*/  IMAD.WIDE.U32 R8, R7, 0x4, R8 ;  /* 0x0000000407087825 */ /* 0x002fc600078e0008 */
[----:B------:R-:W-:Y:S01]  /*0190*/  IADD3 R14, P1, PT, R8, 0x10, RZ ;  /* 0x00000010080e7810 */ /* 0x000fe20007f3e0ff */
[----:B--2---:R-:W-:-:S03]  /*01a0*/  IMAD.WIDE.U32 R10, R5, 0x4, R10 ;  /* 0x00000004050a7825 */ /* 0x004fc600078e000a */
[----:B------:R-:W-:Y:S01]  /*01b0*/  IADD3.X R15, PT, PT, RZ, R9, RZ, P1, !PT ;  /* 0x00000009ff0f7210 */ /* 0x000fe20000ffe4ff */
[----:B------:R-:W-:Y:S01]  /*01c0*/  HFMA2 R9, -RZ, RZ, 0, 0 ;  /* 0x00000000ff097431 */ /* 0x000fe200000001ff */
[----:B------:R-:W-:-:S05]  /*01d0*/  IADD3 R8, P2, PT, R10, 0x10, RZ ;  /* 0x000000100a087810 */ /* 0x000fca0007f5e0ff */
[----:B------:R-:W-:-:S08]  /*01e0*/  IMAD.X R11, RZ, RZ, R11, P2 ;  /* 0x000000ffff0b7224 */ /* 0x000fd000010e060b */
.L_x_38:
[----:B------:R-:W-:Y:S01]  /*01f0*/  MOV R12, R14 ;  /* 0x0000000e000c7202 */ /* 0x000fe20000000f00 */
[----:B------:R-:W-:Y:S01]  /*0200*/  IMAD.MOV.U32 R13, RZ, RZ, R15 ;  /* 0x000000ffff0d7224 */ /* 0x000fe200078e000f */
[----:B------:R-:W-:-:S04]  /*0210*/  MOV R10, R8 ;  /* 0x00000008000a7202 */ /* 0x000fc80000000f00 */
[----:B------:R-:W2:Y:S04]  /*0220*/  LDG.E R8, desc[UR4][R12.64+-0x10] ;  /* 0xfffff0040c087981 */ /* 0x000ea8000c1e1900 */
[----:B------:R-:W2:Y:S02]  /*0230*/  LDG.E R14, desc[UR4][R10.64+-0x10] ;  /* 0xfffff0040a0e7981 */ /* 0x000ea4000c1e1900 */
[----:B--23--:R-:W-:-:S05]  /*0240*/  FFMA R9, R8, R14, R9 ;  /* 0x0000000e08097223 */ /* 0x00cfca0000000009 */
[----:B------:R1:W-:Y:S04]  /*0250*/  STG.E desc[UR4][R2.64], R9 ;  /* 0x0000000902007986 */ /* 0x0003e8000c101904 */
[----:B------:R-:W2:Y:S04]  /*0260*/  LDG.E R8, desc[UR4][R12.64+-0xc] ;  /* 0xfffff4040c087981 */ /* 0x000ea8000c1e1900 */
[----:B------:R-:W2:Y:S02]  /*0270*/  LDG.E R14, desc[UR4][R10.64+-0xc] ;  /* 0xfffff4040a0e7981 */ /* 0x000ea4000c1e1900 */
[----:B--2---:R-:W-:-:S05]  /*0280*/  FFMA R15, R8, R14, R9 ;  /* 0x0000000e080f7223 */ /* 0x004fca0000000009 */
[----:B------:R2:W-:Y:S04]  /*0290*/  STG.E desc[UR4][R2.64], R15 ;  /* 0x0000000f02007986 */ /* 0x0005e8000c101904 */
[----:B------:R-:W3:Y:S04]  /*02a0*/  LDG.E R8, desc[UR4][R12.64+-0x8] ;  /* 0xfffff8040c087981 */ /* 0x000ee8000c1e1900 */
[----:B------:R-:W3:Y:S02]  /*02b0*/  LDG.E R14, desc[UR4][R10.64+-0x8] ;  /* 0xfffff8040a0e7981 */ /* 0x000ee4000c1e1900 */
[----:B---3--:R-:W-:-:S05]  /*02c0*/  FFMA R17, R8, R14, R15 ;  /* 0x0000000e08117223 */ /* 0x008fca000000000f */
[----:B------:R3:W-:Y:S04]  /*02d0*/  STG.E desc[UR4][R2.64], R17 ;  /* 0x0000001102007986 */ /* 0x0007e8000c101904 */
[----:B------:R-:W1:Y:S04]  /*02e0*/  LDG.E R8, desc[UR4][R12.64+-0x4] ;  /* 0xfffffc040c087981 */ /* 0x000e68000c1e1900 */
[----:B------:R-:W1:Y:S02]  /*02f0*/  LDG.E R14, desc[UR4][R10.64+-0x4] ;  /* 0xfffffc040a0e7981 */ /* 0x000e64000c1e1900 */
[----:B-1----:R-:W-:-:S05]  /*0300*/  FFMA R9, R8, R14, R17 ;  /* 0x0000000e08097223 */ /* 0x002fca0000000011 */
        /* <DEDUP_REMOVED lines=9> */
[----:B------:R-:W4:Y:S04]  /*03a0*/  LDG.E R8, desc[UR4][R12.64+0x8] ;  /* 0x000008040c087981 */ /* 0x000f28000c1e1900 */
[----:B------:R-:W4:Y:S01]  /*03b0*/  LDG.E R14, desc[UR4][R10.64+0x8] ;  /* 0x000008040a0e7981 */ /* 0x000f22000c1e1900 */
[----:B------:R-:W-:Y:S02]  /*03c0*/  VIADD R6, R6, 0x8 ;  /* 0x0000000806067836 */ /* 0x000fe40000000000 */
[----:B----4-:R-:W-:-:S05]  /*03d0*/  FFMA R19, R8, R14, R17 ;  /* 0x0000000e08137223 */ /* 0x010fca0000000011 */
[----:B------:R3:W-:Y:S04]  /*03e0*/  STG.E desc[UR4][R2.64], R19 ;  /* 0x0000001302007986 */ /* 0x0007e8000c101904 */
[----:B------:R-:W4:Y:S04]  /*03f0*/  LDG.E R8, desc[UR4][R12.64+0xc] ;  /* 0x00000c040c087981 */ /* 0x000f28000c1e1900 */
[----:B-1----:R-:W4:Y:S01]  /*0400*/  LDG.E R9, desc[UR4][R10.64+0xc] ;  /* 0x00000c040a097981 */ /* 0x002f22000c1e1900 */
[----:B------:R-:W-:Y:S02]  /*0410*/  ISETP.NE.AND P1, PT, R6, RZ, PT ;  /* 0x000000ff0600720c */ /* 0x000fe40003f25270 */
[----:B------:R-:W-:-:S04]  /*0420*/  IADD3 R14, P2, PT, R12, 0x20, RZ ;  /* 0x000000200c0e7810 */ /* 0x000fc80007f5e0ff */
[----:B--2---:R-:W-:Y:S01]  /*0430*/  IADD3.X R15, PT, PT, RZ, R13, RZ, P2, !PT ;  /* 0x0000000dff0f7210 */ /* 0x004fe200017fe4ff */
[----:B----4-:R-:W-:Y:S01]  /*0440*/  FFMA R9, R8, R9, R19 ;  /* 0x0000000908097223 */ /* 0x010fe20000000013 */
[----:B------:R-:W-:-:S04]  /*0450*/  IADD3 R8, P3, PT, R10, 0x20, RZ ;  /* 0x000000200a087810 */ /* 0x000fc80007f7e0ff */
[----:B------:R3:W-:Y:S01]  /*0460*/  STG.E desc[UR4][R2.64], R9 ;  /* 0x0000000902007986 */ /* 0x0007e2000c101904 */
[----:B------:R-:W-:Y:S01]  /*0470*/  IMAD.X R11, RZ, RZ, R11, P3 ;  /* 0x000000ffff0b7224 */ /* 0x000fe200018e060b */
[----:B------:R-:W-:Y:S07]  /*0480*/  @P1 BRA `(.L_x_38) ;  /* 0xfffffffc00581947 */ /* 0x000fee000383ffff */
.L_x_37:
[----:B------:R-:W-:Y:S05]  /*0490*/  @!P0 EXIT ;  /* 0x000000000000894d */ /* 0x000fea0003800000 */
[----:B------:R-:W-:Y:S02]  /*04a0*/  ISETP.GE.U32.AND P1, PT, R16, 0x4, PT ;  /* 0x000000041000780c */ /* 0x000fe40003f26070 */
[----:B------:R-:W-:-:S04]  /*04b0*/  LOP3.LUT R6, R4, 0x3, RZ, 0xc0, !PT ;  /* 0x0000000304067812 */ /* 0x000fc800078ec0ff */
[----:B------:R-:W-:-:S07]  /*04c0*/  ISETP.NE.AND P0, PT, R6, RZ, PT ;  /* 0x000000ff0600720c */ /* 0x000fce0003f05270 */
[----:B------:R-:W-:Y:S06]  /*04d0*/  @!P1 BRA `(.L_x_39) ;  /* 0x0000000000849947 */ /* 0x000fec0003800000 */
[----:B------:R-:W1:Y:S01]  /*04e0*/  LDC.64 R14, c[0x0][0x380] ;  /* 0x0000e000ff0e7b82 */ /* 0x000e620000000a00 */
[----:B------:R-:W-:Y:S01]  /*04f0*/  IADD3 R11, PT, PT, R7, R0, RZ ;  /* 0x00000000070b7210 */ /* 0x000fe20007ffe0ff */
[----:B------:R-:W-:-:S06]  /*0500*/  IMAD.IADD R13, R5, 0x1, R0 ;  /* 0x00000001050d7824 */ /* 0x000fcc00078e0200 */
[----:B---3--:R-:W2:Y:S01]  /*0510*/  LDC.64 R16, c[0x0][0x388] ;  /* 0x0000e200ff107b82 */ /* 0x008ea20000000a00 */
[----:B-1----:R-:W-:-:S07]  /*0520*/  IMAD.WIDE.U32 R14, R11, 0x4, R14 ;  /* 0x000000040b0e7825 */ /* 0x002fce00078e000e */
[----:B------:R-:W1:Y:S01]  /*0530*/  LDC.64 R10, c[0x0][0x388] ;  /* 0x0000e200ff0a7b82 */ /* 0x000e620000000a00 */
[----:B------:R-:W3:Y:S01]  /*0540*/  LDG.E R14, desc[UR4][R14.64] ;  /* 0x000000040e0e7981 */ /* 0x000ee2000c1e1900 */
[----:B--2---:R-:W-:-:S06]  /*0550*/  IMAD.WIDE.U32 R16, R13, 0x4, R16 ;  /* 0x000000040d107825 */ /* 0x004fcc00078e0010 */
[----:B------:R-:W2:Y:S01]  /*0560*/  LDC.64 R12, c[0x0][0x380] ;  /* 0x0000e000ff0c7b82 */ /* 0x000ea20000000a00 */
[----:B------:R-:W3:Y:S01]  /*0570*/  LDG.E R16, desc[UR4][R16.64] ;  /* 0x0000000410107981 */ /* 0x000ee2000c1e1900 */
[-C--:B------:R-:W-:Y:S02]  /*0580*/  IADD3 R8, P2, PT, R5, R0.reuse, RZ ;  /* 0x0000000005087210 */ /* 0x080fe40007f5e0ff */
[----:B------:R-:W-:-:S03]  /*0590*/  IADD3 R19, P1, PT, R7, R0, RZ ;  /* 0x0000000007137210 */ /* 0x000fc60007f3e0ff */
[----:B------:R-:W-:Y:S01]  /*05a0*/  IMAD.X R18, RZ, RZ, RZ, P2 ;  /* 0x000000ffff127224 */ /* 0x000fe200010e06ff */
[----:B------:R-:W-:Y:S02]  /*05b0*/  IADD3.X R20, PT, PT, RZ, RZ, RZ, P1, !PT ;  /* 0x000000ffff147210 */ /* 0x000fe40000ffe4ff */
[----:B-1----:R-:W-:-:S04]  /*05c0*/  LEA R10, P2, R8, R10, 0x2 ;  /* 0x0000000a080a7211 */ /* 0x002fc800078410ff */
[----:B------:R-:W-:Y:S02]  /*05d0*/  LEA.HI.X R11, R8, R11, R18, 0x2, P2 ;  /* 0x0000000b080b7211 */ /* 0x000fe400010f1412 */
[----:B--2---:R-:W-:-:S04]  /*05e0*/  LEA R12, P1, R19, R12, 0x2 ;  /* 0x0000000c130c7211 */ /* 0x004fc800078210ff */
[----:B------:R-:W-:Y:S01]  /*05f0*/  LEA.HI.X R13, R19, R13, R20, 0x2, P1 ;  /* 0x0000000d130d7211 */ /* 0x000fe200008f1414 */
[----:B---3--:R-:W-:-:S05]  /*0600*/  FFMA R9, R14, R16, R9 ;  /* 0x000000100e097223 */ /* 0x008fca0000000009 */
        /* <DEDUP_REMOVED lines=10> */
[----:B------:R-:W1:Y:S01]  /*06b0*/  LDG.E R14, desc[UR4][R10.64+0xc] ;  /* 0x00000c040a0e7981 */ /* 0x000e62000c1e1900 */
[----:B------:R-:W-:Y:S01]  /*06c0*/  IADD3 R0, PT, PT, R0, 0x4, RZ ;  /* 0x0000000400007810 */ /* 0x000fe20007ffe0ff */
[----:B-1----:R-:W-:-:S05]  /*06d0*/  FFMA R9, R8, R14, R17 ;  /* 0x0000000e08097223 */ /* 0x002fca0000000011 */
[----:B------:R2:W-:Y:S02]  /*06e0*/  STG.E desc[UR4][R2.64], R9 ;  /* 0x0000000902007986 */ /* 0x0005e4000c101904 */
.L_x_39:
[----:B------:R-:W-:Y:S05]  /*06f0*/  @!P0 EXIT ;  /* 0x000000000000894d */ /* 0x000fea0003800000 */
[----:B------:R-:W-:Y:S02]  /*0700*/  ISETP.NE.AND P1, PT, R6, 0x1, PT ;  /* 0x000000010600780c */ /* 0x000fe40003f25270 */
[----:B------:R-:W-:-:S04]  /*0710*/  LOP3.LUT R4, R4, 0x1, RZ, 0xc0, !PT ;  /* 0x0000000104047812 */ /* 0x000fc800078ec0ff */
[----:B------:R-:W-:-:S07]  /*0720*/  ISETP.NE.U32.AND P0, PT, R4, 0x1, PT ;  /* 0x000000010400780c */ /* 0x000fce0003f05070 */
[----:B------:R-:W-:Y:S06]  /*0730*/  @!P1 BRA `(.L_x_40) ;  /* 0x0000000000649947 */ /* 0x000fec0003800000 */
[----:B------:R-:W1:Y:S01]  /*0740*/  LDC.64 R10, c[0x0][0x380] ;  /* 0x0000e000ff0a7b82 */ /* 0x000e620000000a00 */
[----:B--23--:R-:W-:Y:S01]  /*0750*/  IADD3 R17, PT, PT, R5, R0, RZ ;  /* 0x0000000005117210 */ /* 0x00cfe20007ffe0ff */
[----:B------:R-:W-:-:S06]  /*0760*/  IMAD.IADD R15, R7, 0x1, R0 ;  /* 0x00000001070f7824 */ /* 0x000fcc00078e0200 */
[----:B------:R-:W2:Y:S01]  /*0770*/  LDC.64 R12, c[0x0][0x388] ;  /* 0x0000e200ff0c7b82 */ /* 0x000ea20000000a00 */
        /* <DEDUP_REMOVED lines=17> */
[----:B------:R-:W2:Y:S01]  /*0890*/  LDG.E R10, desc[UR4][R10.64+0x4] ;  /* 0x000004040a0a7981 */ /* 0x000ea2000c1e1900 */
[----:B------:R-:W-:Y:S02]  /*08a0*/  VIADD R0, R0, 0x2 ;  /* 0x0000000200007836 */ /* 0x000fe40000000000 */
[----:B--2---:R-:W-:-:S05]  /*08b0*/  FFMA R9, R12, R10, R15 ;  /* 0x0000000a0c097223 */ /* 0x004fca000000000f */
[----:B------:R1:W-:Y:S02]  /*08c0*/  STG.E desc[UR4][R2.64], R9 ;  /* 0x0000000902007986 */ /* 0x0003e4000c101904 */
.L_x_40:
[----:B------:R-:W-:Y:S05]  /*08d0*/  @P0 EXIT ;  /* 0x000000000000094d */ /* 0x000fea0003800000 */
[----:B------:R-:W4:Y:S01]  /*08e0*/  LDC.64 R10, c[0x0][0x380] ;  /* 0x0000e000ff0a7b82 */ /* 0x000f220000000a00 */
[-C--:B------:R-:W-:Y:S02]  /*08f0*/  IADD3 R7, PT, PT, R7, R0.reuse, RZ ;  /* 0x0000000007077210 */ /* 0x080fe40007ffe0ff */
[----:B-12---:R-:W-:-:S05]  /*0900*/  IADD3 R15, PT, PT, R5, R0, RZ ;  /* 0x00000000050f7210 */ /* 0x006fca0007ffe0ff */
[----:B------:R-:W1:Y:S01]  /*0910*/  LDC.64 R12, c[0x0][0x388] ;  /* 0x0000e200ff0c7b82 */ /* 0x000e620000000a00 */
[----:B----4-:R-:W-:-:S06]  /*0920*/  IMAD.WIDE.U32 R4, R7, 0x4, R10 ;  /* 0x0000000407047825 */ /* 0x010fcc00078e000a */
[----:B------:R-:W3:Y:S01]  /*0930*/  LDG.E R4, desc[UR4][R4.64] ;  /* 0x0000000404047981 */ /* 0x000ee2000c1e1900 */
[----:B-1----:R-:W-:-:S06]  /*0940*/  IMAD.WIDE.U32 R6, R15, 0x4, R12 ;  /* 0x000000040f067825 */ /* 0x002fcc00078e000c */
[----:B------:R-:W3:Y:S02]  /*0950*/  LDG.E R6, desc[UR4][R6.64] ;  /* 0x0000000406067981 */ /* 0x000ee4000c1e1900 */
[----:B---3--:R-:W-:-:S05]  /*0960*/  FFMA R9, R4, R6, R9 ;  /* 0x0000000604097223 */ /* 0x008fca0000000009 */
[----:B------:R-:W-:Y:S01]  /*0970*/  STG.E desc[UR4][R2.64], R9 ;  /* 0x0000000902007986 */ /* 0x000fe2000c101904 */
[----:B------:R-:W-:Y:S05]  /*0980*/  EXIT ;  /* 0x000000000000794d */ /* 0x000fea0003800000 */
.L_x_41:
        /* <DEDUP_REMOVED lines=15> */
.L_x_57:


//--------------------- .text._Z5densePfS_S_S_S_i --------------------------
	.section	.text._Z5densePfS_S_S_S_i,"ax",@progbits
	.align	128
        .global         _Z5densePfS_S_S_S_i
        .type           _Z5densePfS_S_S_S_i,@function
        .size           _Z5densePfS_S_S_S_i,(.L_x_58 - _Z5densePfS_S_S_S_i)
        .other          _Z5densePfS_S_S_S_i,@"STO_CUDA_ENTRY STV_DEFAULT"
_Z5densePfS_S_S_S_i:
.text._Z5densePfS_S_S_S_i:
[----:B------:R-:W-:Y:S01]  /*0000*/  LDC R1, c[0x0][0x37c] ;  /* 0x0000df00ff017b82 */ /* 0x000fe20000000800 */
[----:B------:R-:W0:Y:S07]  /*0010*/  S2R R9, SR_TID.X ;  /* 0x0000000000097919 */ /* 0x000e2e0000002100 */
[----:B------:R-:W0:Y:S01]  /*0020*/  LDC.64 R6, c[0x0][0x390] ;  /* 0x0000e400ff067b82 */ /* 0x000e220000000a00 */
[----:B------:R-:W1:Y:S01]  /*0030*/  LDCU.64 UR4, c[0x0][0x358] ;  /* 0x00006b00ff0477ac */ /* 0x000e620008000a00 */
[----:B------:R-:W2:Y:S06]  /*0040*/  S2R R2, SR_CTAID.X ;  /* 0x0000000000027919 */ /* 0x000eac0000002500 */
[----:B------:R-:W3:Y:S08]  /*0050*/  LDC R4, c[0x0][0x3a8] ;  /* 0x0000ea00ff047b82 */ /* 0x000ef00000000800 */
[----:B------:R-:W2:Y:S08]  /*0060*/  LDC R3, c[0x0][0x370] ;  /* 0x0000dc00ff037b82 */ /* 0x000eb00000000800 */
[----:B------:R-:W4:Y:S01]  /*0070*/  LDC.64 R10, c[0x0][0x398] ;  /* 0x0000e600ff0a7b82 */ /* 0x000f220000000a00 */
[----:B0-----:R-:W-:-:S05]  /*0080*/  IMAD.WIDE.U32 R6, R9, 0x4, R6 ;  /* 0x0000000409067825 */ /* 0x001fca00078e0006 */
[----:B-1----:R-:W5:Y:S01]  /*0090*/  LDG.E R29, desc[UR4][R6.64] ;  /* 0x00000004061d7981 */ /* 0x002f62000c1e1900 */
[----:B---3--:R-:W-:Y:S01]  /*00a0*/  ISETP.GE.AND P0, PT, R4, 0x1, PT ;  /* 0x000000010400780c */ /* 0x008fe20003f06270 */
[----:B--2---:R-:W-:-:S04]  /*00b0*/  IMAD R5, R9, R3, R2 ;  /* 0x0000000309057224 */ /* 0x004fc800078e0202 */
[----:B----4-:R-:W-:-:S05]  /*00c0*/  IMAD.WIDE.U32 R10, R5, 0x4, R10 ;  /* 0x00000004050a7825 */ /* 0x010fca00078e000a */
[----:B-----5:R0:W-:Y:S03]  /*00d0*/  STG.E desc[UR4][R10.64], R29 ;  /* 0x0000001d0a007986 */ /* 0x0201e6000c101904 */
[----:B------:R-:W-:Y:S05]  /*00e0*/  @!P0 BRA `(.L_x_42) ;  /* 0x00000008005c8947 */ /* 0x000fea0003800000 */
[C---:B------:R-:W-:Y:S01]  /*00f0*/  ISETP.GE.U32.AND P1, PT, R4.reuse, 0x8, PT ;  /* 0x000000080400780c */ /* 0x040fe20003f26070 */
[----:B------:R-:W-:Y:S01]  /*0100*/  HFMA2 R8, -RZ, RZ, 0, 0 ;  /* 0x00000000ff087431 */ /* 0x000fe200000001ff */
[----:B------:R-:W-:Y:S01]  /*0110*/  LOP3.LUT R6, R4, 0x7, RZ, 0xc0, !PT ;  /* 0x0000000704067812 */ /* 0x000fe200078ec0ff */
[----:B------:R-:W-:-:S03]  /*0120*/  IMAD R7, R9, R4, RZ ;  /* 0x0000000409077224 */ /* 0x000fc600078e02ff */
[----:B------:R-:W-:-:S07]  /*0130*/  ISETP.NE.AND P0, PT, R6, RZ, PT ;  /* 0x000000ff0600720c */ /* 0x000fce0003f05270 */
[----:B------:R-:W-:Y:S06]  /*0140*/  @!P1 BRA `(.L_x_43) ;  /* 0x0000000400109947 */ /* 0x000fec0003800000 */
[----:B------:R-:W1:Y:S01]  /*0150*/  LDC.64 R8, c[0x0][0x388] ;  /* 0x0000e200ff087b82 */ /* 0x000e620000000a00 */
[C---:B------:R-:W-:Y:S01]  /*0160*/  SHF.L.U32 R23, R3.reuse, 0x3, RZ ;  /* 0x0000000303177819 */ /* 0x040fe200000006ff */
[C-C-:B------:R-:W-:Y:S01]  /*0170*/  IMAD R0, R3.reuse, 0x7, R2.reuse ;  /* 0x0000000703007824 */ /* 0x140fe200078e0202 */
[CC--:B------:R-:W-:Y:S01]  /*0180*/  LEA R25, R3.reuse, R2.reuse, 0x2 ;  /* 0x0000000203197211 */ /* 0x0c0fe200078e10ff */
[C-C-:B------:R-:W-:Y:S01]  /*0190*/  IMAD R22, R3.reuse, 0x6, R2.reuse ;  /* 0x0000000603167824 */ /* 0x140fe200078e0202 */
[C---:B------:R-:W-:Y:S01]  /*01a0*/  LEA R27, R3.reuse, R2, 0x1 ;  /* 0x00000002031b7211 */ /* 0x040fe200078e08ff */
[C-C-:B------:R-:W-:Y:S01]  /*01b0*/  IMAD R24, R3.reuse, 0x5, R2.reuse ;  /* 0x0000000503187824 */ /* 0x140fe200078e0202 */
[----:B------:R-:W-:Y:S01]  /*01c0*/  IADD3 R28, PT, PT, R2, R3, RZ ;  /* 0x00000003021c7210 */ /* 0x000fe20007ffe0ff */
[----:B------:R-:W2:Y:S01]  /*01d0*/  LDC.64 R12, c[0x0][0x380] ;  /* 0x0000e000ff0c7b82 */ /* 0x000ea20000000a00 */
[----:B------:R-:W-:Y:S02]  /*01e0*/  IMAD R26, R3, 0x3, R2 ;  /* 0x00000003031a7824 */ /* 0x000fe400078e0202 */
[----:B-1----:R-:W-:-:S03]  /*01f0*/  IMAD.WIDE.U32 R8, R7, 0x4, R8 ;  /* 0x0000000407087825 */ /* 0x002fc600078e0008 */
[----:B------:R-:W-:Y:S02]  /*0200*/  IADD3 R14, P1, PT, R8, 0x10, RZ ;  /* 0x00000010080e7810 */ /* 0x000fe40007f3e0ff */
[----:B------:R-:W-:Y:S01]  /*0210*/  LOP3.LUT R8, R4, 0x7ffffff8, RZ, 0xc0, !PT ;  /* 0x7ffffff804087812 */ /* 0x000fe200078ec0ff */
[----:B--2---:R-:W-:Y:S01]  /*0220*/  IMAD.WIDE.U32 R16, R2, 0x4, R12 ;  /* 0x0000000402107825 */ /* 0x004fe200078e000c */
[----:B------:R-:W-:Y:S02]  /*0230*/  IADD3.X R15, PT, PT, RZ, R9, RZ, P1, !PT ;  /* 0x00000009ff0f7210 */ /* 0x000fe40000ffe4ff */
[----:B------:R-:W-:-:S07]  /*0240*/  IADD3 R9, PT, PT, -R8, RZ, RZ ;  /* 0x000000ff08097210 */ /* 0x000fce0007ffe1ff */
.L_x_44:
[----:B------:R-:W0:Y:S04]  /*0250*/  LDG.E R18, desc[UR4][R16.64] ;  /* 0x0000000410127981 */ /* 0x000e28000c1e1900 */
[----:B-1----:R-:W0:Y:S01]  /*0260*/  LDG.E R19, desc[UR4][R14.64+-0x10] ;  /* 0xfffff0040e137981 */ /* 0x002e22000c1e1900 */
[----:B------:R-:W-:-:S04]  /*0270*/  IMAD.WIDE.U32 R20, R28, 0x4, R12 ;  /* 0x000000041c147825 */ /* 0x000fc800078e000c */
[----:B0-----:R-:W-:-:S05]  /*0280*/  FFMA R29, R18, R19, R29 ;  /* 0x00000013121d7223 */ /* 0x001fca000000001d */
[----:B------:R0:W-:Y:S04]  /*0290*/  STG.E desc[UR4][R10.64], R29 ;  /* 0x0000001d0a007986 */ /* 0x0001e8000c101904 */
[----:B------:R-:W0:Y:S04]  /*02a0*/  LDG.E R20, desc[UR4][R20.64] ;  /* 0x0000000414147981 */ /* 0x000e28000c1e1900 */
[----:B------:R-:W0:Y:S02]  /*02b0*/  LDG.E R18, desc[UR4][R14.64+-0xc] ;  /* 0xfffff4040e127981 */ /* 0x000e24000c1e1900 */
[----:B0-----:R-:W-:Y:S01]  /*02c0*/  FFMA R29, R20, R18, R29 ;  /* 0x00000012141d7223 */ /* 0x001fe2000000001d */
[----:B------:R-:W-:-:S04]  /*02d0*/  IMAD.WIDE.U32 R18, R27, 0x4, R12 ;  /* 0x000000041b127825 */ /* 0x000fc800078e000c */
[----:B------:R0:W-:Y:S04]  /*02e0*/  STG.E desc[UR4][R10.64], R29 ;  /* 0x0000001d0a007986 */ /* 0x0001e8000c101904 */
[----:B------:R-:W2:Y:S04]  /*02f0*/  LDG.E R18, desc[UR4][R18.64] ;  /* 0x0000000412127981 */ /* 0x000ea8000c1e1900 */
[----:B------:R-:W2:Y:S02]  /*0300*/  LDG.E R19, desc[UR4][R14.64+-0x8] ;  /* 0xfffff8040e137981 */ /* 0x000ea4000c1e1900 */
[----:B--2---:R-:W-:Y:S01]  /*0310*/  FFMA R21, R18, R19, R29 ;  /* 0x0000001312157223 */ /* 0x004fe2000000001d */
[----:B------:R-:W-:-:S04]  /*0320*/  IMAD.WIDE.U32 R18, R26, 0x4, R12 ;  /* 0x000000041a127825 */ /* 0x000fc800078e000c */
[----:B------:R1:W-:Y:S04]  /*0330*/  STG.E desc[UR4][R10.64], R21 ;  /* 0x000000150a007986 */ /* 0x0003e8000c101904 */
[----:B------:R-:W0:Y:S04]  /*0340*/  LDG.E R18, desc[UR4][R18.64] ;  /* 0x0000000412127981 */ /* 0x000e28000c1e1900 */
[----:B------:R-:W0:Y:S02]  /*0350*/  LDG.E R20, desc[UR4][R14.64+-0x4] ;  /* 0xfffffc040e147981 */ /* 0x000e24000c1e1900 */
[----:B0-----:R-:W-:Y:S01]  /*0360*/  FFMA R29, R18, R20, R21 ;  /* 0x00000014121d7223 */ /* 0x001fe20000000015 */
[----:B-1----:R-:W-:-:S04]  /*0370*/  IMAD.WIDE.U32 R20, R25, 0x4, R12 ;  /* 0x0000000419147825 */ /* 0x002fc800078e000c */
[----:B------:R0:W-:Y:S04]  /*0380*/  STG.E desc[UR4][R10.64], R29 ;  /* 0x0000001d0a007986 */ /* 0x0001e8000c101904 */
[----:B------:R-:W0:Y:S04]  /*0390*/  LDG.E R20, desc[UR4][R20.64] ;  /* 0x0000000414147981 */ /* 0x000e28000c1e1900 */
[----:B------:R-:W0:Y:S02]  /*03a0*/  LDG.E R18, desc[UR4][R14.64] ;  /* 0x000000040e127981 */ /* 0x000e24000c1e1900 */
[----:B0-----:R-:W-:Y:S01]  /*03b0*/  FFMA R29, R20, R18, R29 ;  /* 0x00000012141d7223 */ /* 0x001fe2000000001d */
[----:B------:R-:W-:-:S04]  /*03c0*/  IMAD.WIDE.U32 R18, R24, 0x4, R12 ;  /* 0x0000000418127825 */ /* 0x000fc800078e000c */
[----:B------:R-:W-:Y:S04]  /*03d0*/  STG.E desc[UR4][R10.64], R29 ;  /* 0x0000001d0a007986 */ /* 0x000fe8000c101904 */
[----:B------:R-:W2:Y:S04]  /*03e0*/  LDG.E R18, desc[UR4][R18.64] ;  /* 0x0000000412127981 */ /* 0x000ea8000c1e1900 */
[----:B------:R-:W2:Y:S02]  /*03f0*/  LDG.E R19, desc[UR4][R14.64+0x4] ;  /* 0x000004040e137981 */ /* 0x000ea4000c1e1900 */
[----:B--2---:R-:W-:Y:S01]  /*0400*/  FFMA R21, R18, R19, R29 ;  /* 0x0000001312157223 */ /* 0x004fe2000000001d */
[----:B------:R-:W-:-:S04]  /*0410*/  IMAD.WIDE.U32 R18, R22, 0x4, R12 ;  /* 0x0000000416127825 */ /* 0x000fc800078e000c */
[----:B------:R0:W-:Y:S04]  /*0420*/  STG.E desc[UR4][R10.64], R21 ;  /* 0x000000150a007986 */ /* 0x0001e8000c101904 */
[----:B------:R-:W2:Y:S04]  /*0430*/  LDG.E R18, desc[UR4][R18.64] ;  /* 0x0000000412127981 */ /* 0x000ea8000c1e1900 */
[----:B------:R-:W2:Y:S01]  /*0440*/  LDG.E R20, desc[UR4][R14.64+0x8] ;  /* 0x000008040e147981 */ /* 0x000ea2000c1e1900 */
[----:B------:R-:W-:Y:S01]  /*0450*/  IADD3 R9, PT, PT, R9, 0x8, RZ ;  /* 0x0000000809097810 */ /* 0x000fe20007ffe0ff */
[----:B--2---:R-:W-:Y:S01]  /*0460*/  FFMA R19, R18, R20, R21 ;  /* 0x0000001412137223 */ /* 0x004fe20000000015 */
[----:B0-----:R-:W-:-:S04]  /*0470*/  IMAD.WIDE.U32 R20, R0, 0x4, R12 ;  /* 0x0000000400147825 */ /* 0x001fc800078e000c */
[----:B------:R1:W-:Y:S04]  /*0480*/  STG.E desc[UR4][R10.64], R19 ;  /* 0x000000130a007986 */ /* 0x0003e8000c101904 */
[----:B------:R-:W2:Y:S04]  /*0490*/  LDG.E R20, desc[UR4][R20.64] ;  /* 0x0000000414147981 */ /* 0x000ea8000c1e1900 */
[----:B------:R0:W2:Y:S01]  /*04a0*/  LDG.E R29, desc[UR4][R14.64+0xc] ;  /* 0x00000c040e1d7981 */ /* 0x0000a2000c1e1900 */
[C---:B------:R-:W-:Y:S01]  /*04b0*/  IADD3 R0, PT, PT, R23.reuse, R0, RZ ;  /* 0x0000000017007210 */ /* 0x040fe20007ffe0ff */
[C---:B------:R-:W-:Y:S01]  /*04c0*/  IMAD.WIDE.U32 R16, R23.reuse, 0x4, R16 ;  /* 0x0000000417107825 */ /* 0x040fe200078e0010 */
[----:B------:R-:W-:-:S02]  /*04d0*/  IADD3 R22, PT, PT, R23, R22, RZ ;  /* 0x0000001617167210 */ /* 0x000fc40007ffe0ff */
[C---:B------:R-:W-:Y:S02]  /*04e0*/  IADD3 R24, PT, PT, R23.reuse, R24, RZ ;  /* 0x0000001817187210 */ /* 0x040fe40007ffe0ff */
[C---:B------:R-:W-:Y:S02]  /*04f0*/  IADD3 R25, PT, PT, R23.reuse, R25, RZ ;  /* 0x0000001917197210 */ /* 0x040fe40007ffe0ff */
[C---:B------:R-:W-:Y:S02]  /*0500*/  IADD3 R26, PT, PT, R23.reuse, R26, RZ ;  /* 0x0000001a171a7210 */ /* 0x040fe40007ffe0ff */
[----:B0-----:R-:W-:Y:S02]  /*0510*/  IADD3 R14, P1, PT, R14, 0x20, RZ ;  /* 0x000000200e0e7810 */ /* 0x001fe40007f3e0ff */
[----:B------:R-:W-:Y:S02]  /*0520*/  IADD3 R27, PT, PT, R23, R27, RZ ;  /* 0x0000001b171b7210 */ /* 0x000fe40007ffe0ff */
[----:B------:R-:W-:-:S02]  /*0530*/  IADD3.X R15, PT, PT, RZ, R15, RZ, P1, !PT ;  /* 0x0000000fff0f7210 */ /* 0x000fc40000ffe4ff */
[----:B------:R-:W-:Y:S02]  /*0540*/  ISETP.NE.AND P1, PT, R9, RZ, PT ;  /* 0x000000ff0900720c */ /* 0x000fe40003f25270 */
[----:B------:R-:W-:Y:S01]  /*0550*/  IADD3 R28, PT, PT, R23, R28, RZ ;  /* 0x0000001c171c7210 */ /* 0x000fe20007ffe0ff */
[----:B--2---:R-:W-:-:S05]  /*0560*/  FFMA R29, R20, R29, R19 ;  /* 0x0000001d141d7223 */ /* 0x004fca0000000013 */
[----:B------:R1:W-:Y:S05]  /*0570*/  STG.E desc[UR4][R10.64], R29 ;  /* 0x0000001d0a007986 */ /* 0x0003ea000c101904 */
[----:B------:R-:W-:Y:S05]  /*0580*/  @P1 BRA `(.L_x_44) ;  /* 0xfffffffc00301947 */ /* 0x000fea000383ffff */
.L_x_43:
[----:B------:R-:W-:Y:S05]  /*0590*/  @!P0 BRA `(.L_x_42) ;  /* 0x0000000400308947 */ /* 0x000fea0003800000 */
[----:B------:R-:W-:Y:S02]  /*05a0*/  ISETP.GE.U32.AND P1, PT, R6, 0x4, PT ;  /* 0x000000040600780c */ /* 0x000fe40003f26070 */
[----:B------:R-:W-:-:S04]  /*05b0*/  LOP3.LUT R9, R4, 0x3, RZ, 0xc0, !PT ;  /* 0x0000000304097812 */ /* 0x000fc800078ec0ff */
[----:B------:R-:W-:-:S07]  /*05c0*/  ISETP.NE.AND P0, PT, R9, RZ, PT ;  /* 0x000000ff0900720c */ /* 0x000fce0003f05270 */
[----:B------:R-:W-:Y:S06]  /*05d0*/  @!P1 BRA `(.L_x_45) ;  /* 0x0000000000889947 */ /* 0x000fec0003800000 */
[----:B-1----:R-:W1:Y:S01]  /*05e0*/  LDC.64 R18, c[0x0][0x388] ;  /* 0x0000e200ff127b82 */ /* 0x002e620000000a00 */
[----:B------:R-:W-:Y:S01]  /*05f0*/  IADD3 R15, PT, PT, R7, R8, RZ ;  /* 0x00000008070f7210 */ /* 0x000fe20007ffe0ff */
[----:B------:R-:W-:Y:S01]  /*0600*/  IMAD R0, R8, R3, R2 ;  /* 0x0000000308007224 */ /* 0x000fe200078e0202 */
[----:B------:R-:W2:Y:S05]  /*0610*/  LDCU.64 UR6, c[0x0][0x388] ;  /* 0x00007100ff0677ac */ /* 0x000eaa0008000a00 */
[----:B------:R-:W3:Y:S01]  /*0620*/  LDC.64 R12, c[0x0][0x380] ;  /* 0x0000e000ff0c7b82 */ /* 0x000ee20000000a00 */
[----:B-1----:R-:W-:-:S06]  /*0630*/  IMAD.WIDE.U32 R18, R15, 0x4, R18 ;  /* 0x000000040f127825 */ /* 0x002fcc00078e0012 */
[----:B------:R-:W0:Y:S01]  /*0640*/  LDG.E R18, desc[UR4][R18.64] ;  /* 0x0000000412127981 */ /* 0x000e22000c1e1900 */
[----:B---3--:R-:W-:-:S06]  /*0650*/  IMAD.WIDE.U32 R16, R0, 0x4, R12 ;  /* 0x0000000400107825 */ /* 0x008fcc00078e000c */
[----:B------:R-:W0:Y:S01]  /*0660*/  LDG.E R16, desc[UR4][R16.64] ;  /* 0x0000000410107981 */ /* 0x000e22000c1e1900 */
[----:B------:R-:W-:Y:S02]  /*0670*/  IADD3 R6, P1, PT, R7, R8, RZ ;  /* 0x0000000807067210 */ /* 0x000fe40007f3e0ff */
[----:B------:R-:W-:Y:S02]  /*0680*/  IADD3 R0, PT, PT, R0, R3, RZ ;  /* 0x0000000300007210 */ /* 0x000fe40007ffe0ff */
[----:B------:R-:W-:Y:S02]  /*0690*/  IADD3.X R15, PT, PT, RZ, RZ, RZ, P1, !PT ;  /* 0x000000ffff0f7210 */ /* 0x000fe40000ffe4ff */
[----:B--2---:R-:W-:Y:S01]  /*06a0*/  LEA R14, P1, R6, UR6, 0x2 ;  /* 0x00000006060e7c11 */ /* 0x004fe2000f8210ff */
[----:B------:R-:W-:-:S03]  /*06b0*/  IMAD.WIDE.U32 R20, R0, 0x4, R12 ;  /* 0x0000000400147825 */ /* 0x000fc600078e000c */
[----:B------:R-:W-:Y:S01]  /*06c0*/  LEA.HI.X R15, R6, UR7, R15, 0x2, P1 ;  /* 0x00000007060f7c11 */ /* 0x000fe200088f140f */
[----:B0-----:R-:W-:-:S05]  /*06d0*/  FFMA R29, R16, R18, R29 ;  /* 0x00000012101d7223 */ /* 0x001fca000000001d */
[----:B------:R0:W-:Y:S04]  /*06e0*/  STG.E desc[UR4][R10.64], R29 ;  /* 0x0000001d0a007986 */ /* 0x0001e8000c101904 */
[----:B------:R-:W2:Y:S04]  /*06f0*/  LDG.E R20, desc[UR4][R20.64] ;  /* 0x0000000414147981 */ /* 0x000ea8000c1e1900 */
[----:B------:R-:W2:Y:S01]  /*0700*/  LDG.E R6, desc[UR4][R14.64+0x4] ;  /* 0x000004040e067981 */ /* 0x000ea2000c1e1900 */
[----:B------:R-:W-:-:S05]  /*0710*/  IADD3 R0, PT, PT, R0, R3, RZ ;  /* 0x0000000300007210 */ /* 0x000fca0007ffe0ff */
[----:B------:R-:W-:-:S04]  /*0720*/  IMAD.WIDE.U32 R16, R0, 0x4, R12 ;  /* 0x0000000400107825 */ /* 0x000fc800078e000c */
[----:B--2---:R-:W-:-:S05]  /*0730*/  FFMA R19, R20, R6, R29 ;  /* 0x0000000614137223 */ /* 0x004fca000000001d */
[----:B------:R2:W-:Y:S04]  /*0740*/  STG.E desc[UR4][R10.64], R19 ;  /* 0x000000130a007986 */ /* 0x0005e8000c101904 */
[----:B------:R-:W3:Y:S04]  /*0750*/  LDG.E R16, desc[UR4][R16.64] ;  /* 0x0000000410107981 */ /* 0x000ee8000c1e1900 */
[----:B------:R-:W3:Y:S01]  /*0760*/  LDG.E R6, desc[UR4][R14.64+0x8] ;  /* 0x000008040e067981 */ /* 0x000ee2000c1e1900 */
[----:B------:R-:W-:-:S05]  /*0770*/  IADD3 R25, PT, PT, R0, R3, RZ ;  /* 0x0000000300197210 */ /* 0x000fca0007ffe0ff */
[----:B------:R-:W-:-:S04]  /*0780*/  IMAD.WIDE.U32 R12, R25, 0x4, R12 ;  /* 0x00000004190c7825 */ /* 0x000fc800078e000c */
[----:B---3--:R-:W-:-:S05]  /*0790*/  FFMA R23, R16, R6, R19 ;  /* 0x0000000610177223 */ /* 0x008fca0000000013 */
[----:B------:R2:W-:Y:S04]  /*07a0*/  STG.E desc[UR4][R10.64], R23 ;  /* 0x000000170a007986 */ /* 0x0005e8000c101904 */
[----:B------:R-:W3:Y:S04]  /*07b0*/  LDG.E R12, desc[UR4][R12.64] ;  /* 0x000000040c0c7981 */ /* 0x000ee8000c1e1900 */
[----:B0-----:R-:W3:Y:S01]  /*07c0*/  LDG.E R29, desc[UR4][R14.64+0xc] ;  /* 0x00000c040e1d7981 */ /* 0x001ee2000c1e1900 */
[----:B------:R-:W-:Y:S01]  /*07d0*/  IADD3 R8, PT, PT, R8, 0x4, RZ ;  /* 0x0000000408087810 */ /* 0x000fe20007ffe0ff */
[----:B---3--:R-:W-:-:S05]  /*07e0*/  FFMA R29, R12, R29, R23 ;  /* 0x0000001d0c1d7223 */ /* 0x008fca0000000017 */
[----:B------:R2:W-:Y:S02]  /*07f0*/  STG.E desc[UR4][R10.64], R29 ;  /* 0x0000001d0a007986 */ /* 0x0005e4000c101904 */
.L_x_45:
[----:B------:R-:W-:Y:S05]  /*0800*/  @!P0 BRA `(.L_x_42) ;  /* 0x0000000000948947 */ /* 0x000fea0003800000 */
[----:B------:R-:W-:Y:S02]  /*0810*/  ISETP.NE.AND P1, PT, R9, 0x1, PT ;  /* 0x000000010900780c */ /* 0x000fe40003f25270 */
[----:B------:R-:W-:-:S04]  /*0820*/  LOP3.LUT R4, R4, 0x1, RZ, 0xc0, !PT ;  /* 0x0000000104047812 */ /* 0x000fc800078ec0ff */
[----:B------:R-:W-:-:S07]  /*0830*/  ISETP.NE.U32.AND P0, PT, R4, 0x1, PT ;  /* 0x000000010400780c */ /* 0x000fce0003f05070 */
[----:B------:R-:W-:Y:S06]  /*0840*/  @!P1 BRA `(.L_x_46) ;  /* 0x0000000000589947 */ /* 0x000fec0003800000 */
[----:B------:R-:W3:Y:S01]  /*0850*/  LDC.64 R14, c[0x0][0x388] ;  /* 0x0000e200ff0e7b82 */ /* 0x000ee20000000a00 */
[----:B-12---:R-:W-:Y:S01]  /*0860*/  IADD3 R19, PT, PT, R7, R8, RZ ;  /* 0x0000000807137210 */ /* 0x006fe20007ffe0ff */
[----:B------:R-:W-:Y:S01]  /*0870*/  IMAD R0, R8, R3, R2 ;  /* 0x0000000308007224 */ /* 0x000fe200078e0202 */
[----:B------:R-:W1:Y:S05]  /*0880*/  LDCU.64 UR6, c[0x0][0x388] ;  /* 0x00007100ff0677ac */ /* 0x000e6a0008000a00 */
[----:B------:R-:W2:Y:S01]  /*0890*/  LDC.64 R12, c[0x0][0x380] ;  /* 0x0000e000ff0c7b82 */ /* 0x000ea20000000a00 */
[----:B---3--:R-:W-:-:S06]  /*08a0*/  IMAD.WIDE.U32 R18, R19, 0x4, R14 ;  /* 0x0000000413127825 */ /* 0x008fcc00078e000e */
[----:B------:R-:W3:Y:S01]  /*08b0*/  LDG.E R18, desc[UR4][R18.64] ;  /* 0x0000000412127981 */ /* 0x000ee2000c1e1900 */
[----:B--2---:R-:W-:-:S06]  /*08c0*/  IMAD.WIDE.U32 R16, R0, 0x4, R12 ;  /* 0x0000000400107825 */ /* 0x004fcc00078e000c */
[----:B------:R-:W3:Y:S01]  /*08d0*/  LDG.E R16, desc[UR4][R16.64] ;  /* 0x0000000410107981 */ /* 0x000ee2000c1e1900 */
[----:B------:R-:W-:Y:S02]  /*08e0*/  IADD3 R4, P1, PT, R7, R8, RZ ;  /* 0x0000000807047210 */ /* 0x000fe40007f3e0ff */
[----:B------:R-:W-:Y:S02]  /*08f0*/  IADD3 R21, PT, PT, R0, R3, RZ ;  /* 0x0000000300157210 */ /* 0x000fe40007ffe0ff */
[----:B------:R-:W-:Y:S02]  /*0900*/  IADD3.X R9, PT, PT, RZ, RZ, RZ, P1, !PT ;  /* 0x000000ffff097210 */ /* 0x000fe40000ffe4ff */
[----:B-1----:R-:W-:Y:S01]  /*0910*/  LEA R14, P1, R4, UR6, 0x2 ;  /* 0x00000006040e7c11 */ /* 0x002fe2000f8210ff */
[----:B------:R-:W-:-:S03]  /*0920*/  IMAD.WIDE.U32 R12, R21, 0x4, R12 ;  /* 0x00000004150c7825 */ /* 0x000fc600078e000c */
[----:B------:R-:W-:Y:S01]  /*0930*/  LEA.HI.X R15, R4, UR7, R9, 0x2, P1 ;  /* 0x00000007040f7c11 */ /* 0x000fe200088f1409 */
[----:B---3--:R-:W-:-:S05]  /*0940*/  FFMA R9, R16, R18, R29 ;  /* 0x0000001210097223 */ /* 0x008fca000000001d */
[----:B------:R3:W-:Y:S04]  /*0950*/  STG.E desc[UR4][R10.64], R9 ;  /* 0x000000090a007986 */ /* 0x0007e8000c101904 */
[----:B------:R-:W0:Y:S04]  /*0960*/  LDG.E R12, desc[UR4][R12.64] ;  /* 0x000000040c0c7981 */ /* 0x000e28000c1e1900 */
[----:B------:R-:W0:Y:S01]  /*0970*/  LDG.E R14, desc[UR4][R14.64+0x4] ;  /* 0x000004040e0e7981 */ /* 0x000e22000c1e1900 */
[----:B------:R-:W-:Y:S01]  /*0980*/  IADD3 R8, PT, PT, R8, 0x2, RZ ;  /* 0x0000000208087810 */ /* 0x000fe20007ffe0ff */
[----:B0-----:R-:W-:-:S05]  /*0990*/  FFMA R29, R12, R14, R9 ;  /* 0x0000000e0c1d7223 */ /* 0x001fca0000000009 */
[----:B------:R3:W-:Y:S02]  /*09a0*/  STG.E desc[UR4][R10.64], R29 ;  /* 0x0000001d0a007986 */ /* 0x0007e4000c101904 */
.L_x_46:
[----:B------:R-:W-:Y:S05]  /*09b0*/  @P0 BRA `(.L_x_42) ;  /* 0x0000000000280947 */ /* 0x000fea0003800000 */
[----:B------:R-:W4:Y:S01]  /*09c0*/  LDC.64 R12, c[0x0][0x380] ;  /* 0x0000e000ff0c7b82 */ /* 0x000f220000000a00 */
[-C--:B------:R-:W-:Y:S01]  /*09d0*/  IADD3 R7, PT, PT, R7, R8.reuse, RZ ;  /* 0x0000000807077210 */ /* 0x080fe20007ffe0ff */
[----:B------:R-:W-:-:S06]  /*09e0*/  IMAD R3, R3, R8, R2 ;  /* 0x0000000803037224 */ /* 0x000fcc00078e0202 */
[----:B------:R-:W5:Y:S01]  /*09f0*/  LDC.64 R14, c[0x0][0x388] ;  /* 0x0000e200ff0e7b82 */ /* 0x000f620000000a00 */
[----:B----4-:R-:W-:-:S06]  /*0a00*/  IMAD.WIDE.U32 R2, R3, 0x4, R12 ;  /* 0x0000000403027825 */ /* 0x010fcc00078e000c */
[----:B------:R-:W0:Y:S01]  /*0a10*/  LDG.E R2, desc[UR4][R2.64] ;  /* 0x0000000402027981 */ /* 0x000e22000c1e1900 */
[----:B-----5:R-:W-:-:S06]  /*0a20*/  IMAD.WIDE.U32 R6, R7, 0x4, R14 ;  /* 0x0000000407067825 */ /* 0x020fcc00078e000e */
[----:B------:R-:W0:Y:S02]  /*0a30*/  LDG.E R6, desc[UR4][R6.64] ;  /* 0x0000000406067981 */ /* 0x000e24000c1e1900 */
[----:B0123--:R-:W-:-:S05]  /*0a40*/  FFMA R29, R2, R6, R29 ;  /* 0x00000006021d7223 */ /* 0x00ffca000000001d */
[----:B------:R4:W-:Y:S02]  /*0a50*/  STG.E desc[UR4][R10.64], R29 ;  /* 0x0000001d0a007986 */ /* 0x0009e4000c101904 */
.L_x_42:
[C---:B------:R-:W-:Y:S01]  /*0a60*/  FMUL R0, |R29|.reuse, 2.8853900432586669922 ;  /* 0x4038aa3b1d007820 */ /* 0x040fe20000400200 */
[----:B------:R-:W-:Y:S01]  /*0a70*/  HFMA2 R8, -RZ, RZ, 1.125, -9232 ;  /* 0x3c80f082ff087431 */ /* 0x000fe200000001ff */
[----:B------:R-:W5:Y:S01]  /*0a80*/  LDC.64 R2, c[0x0][0x3a0] ;  /* 0x0000e800ff027b82 */ /* 0x000f620000000a00 */
[C---:B---3--:R-:W-:Y:S01]  /*0a90*/  FMUL R9, R29.reuse, R29 ;  /* 0x0000001d1d097220 */ /* 0x048fe20000400000 */
[----:B------:R-:W-:Y:S02]  /*0aa0*/  MOV R7, 0x3f800000 ;  /* 0x3f80000000077802 */ /* 0x000fe40000000f00 */
[----:B------:R-:W3:Y:S01]  /*0ab0*/  MUFU.EX2 R0, R0 ;  /* 0x0000000000007308 */ /* 0x000ee20000000800 */
[C---:B------:R-:W-:Y:S02]  /*0ac0*/  FSETP.GE.AND P1, PT, |R29|.reuse, 0.60000002384185791016, PT ;  /* 0x3f19999a1d00780b */ /* 0x040fe40003f26200 */
[----:B------:R-:W-:Y:S01]  /*0ad0*/  FSETP.GE.AND P0, PT, |R29|, 9.010913848876953125, PT ;  /* 0x41102cb41d00780b */ /* 0x000fe20003f06200 */
[----:B------:R-:W-:Y:S01]  /*0ae0*/  FFMA R8, R9, R8, -0.052303962409496307373 ;  /* 0xbd563cae09087423 */ /* 0x000fe20000000008 */
[----:B---3--:R-:W-:-:S03]  /*0af0*/  FADD R4, R0, 1 ;  /* 0x3f80000000047421 */ /* 0x008fc60000000000 */
[----:B------:R-:W-:Y:S01]  /*0b00*/  FFMA R0, R9, R8, 0.1331529766321182251 ;  /* 0x3e08594109007423 */ /* 0x000fe20000000008 */
[----:B-----5:R-:W-:-:S04]  /*0b10*/  IMAD.WIDE.U32 R2, R5, 0x4, R2 ;  /* 0x0000000405027825 */ /* 0x020fc800078e0002 */
[C---:B------:R-:W-:Y:S01]  /*0b20*/  FFMA R0, R9.reuse, R0, -0.33332768082618713379 ;  /* 0xbeaaa9ed09007423 */ /* 0x040fe20000000000 */
[----:B------:R-:W3:Y:S03]  /*0b30*/  MUFU.RCP R4, R4 ;  /* 0x0000000400047308 */ /* 0x000ee60000001000 */
[----:B------:R-:W-:Y:S01]  /*0b40*/  FFMA R0, R9, R0, RZ ;  /* 0x0000000009007223 */ /* 0x000fe200000000ff */
[----:B---3--:R-:W-:-:S05]  /*0b50*/  FFMA R6, R4, -2, R7 ;  /* 0xc000000004067823 */ /* 0x008fca0000000007 */
[----:B------:R-:W-:-:S04]  /*0b60*/  FSEL R6, R6, 1, !P0 ;  /* 0x3f80000006067808 */ /* 0x000fc80004000000 */
[--C-:B------:R-:W-:Y:S01]  /*0b70*/  LOP3.LUT R7, R6, 0x80000000, R29.reuse, 0xb8, !PT ;  /* 0x8000000006077812 */ /* 0x100fe200078eb81d */
[----:B------:R-:W-:-:S05]  /*0b80*/  @!P1 FFMA R7, R0, R29, R29 ;  /* 0x0000001d00079223 */ /* 0x000fca000000001d */
[----:B------:R-:W-:Y:S01]  /*0b90*/  STG.E desc[UR4][R2.64], R7 ;  /* 0x0000000702007986 */ /* 0x000fe2000c101904 */
[----:B------:R-:W-:Y:S05]  /*0ba0*/  EXIT ;  /* 0x000000000000794d */ /* 0x000fea0003800000 */
.L_x_47:
        /* <DEDUP_REMOVED lines=13> */
.L_x_58:


//--------------------- .text._Z4copyPfS_S_       --------------------------
	.section	.text._Z4copyPfS_S_,"ax",@progbits
	.align	128
        .global         _Z4copyPfS_S_
        .type           _Z4copyPfS_S_,@function
        .size           _Z4copyPfS_S_,(.L_x_59 - _Z4copyPfS_S_)
        .other          _Z4copyPfS_S_,@"STO_CUDA_ENTRY STV_DEFAULT"
_Z4copyPfS_S_:
.text._Z4copyPfS_S_:
        /* <DEDUP_REMOVED lines=11> */
[----:B---3--:R-:W-:-:S04]  /*00b0*/  IMAD.WIDE.U32 R4, R9, 0x4, R4 ;  /* 0x0000000409047825 */ /* 0x008fc800078e0004 */
[----:B0-----:R-:W-:Y:S01]  /*00c0*/  IMAD.WIDE.U32 R6, R9, 0x4, R6 ;  /* 0x0000000409067825 */ /* 0x001fe200078e0006 */
[----:B--2---:R-:W-:Y:S04]  /*00d0*/  STG.E desc[UR4][R4.64], R3 ;  /* 0x0000000304007986 */ /* 0x004fe8000c101904 */
[----:B------:R-:W-:Y:S01]  /*00e0*/  STG.E desc[UR4][R6.64], R3 ;  /* 0x0000000306007986 */ /* 0x000fe2000c101904 */
[----:B------:R-:W-:Y:S05]  /*00f0*/  EXIT ;  /* 0x000000000000794d */ /* 0x000fea0003800000 */
.L_x_48:
        /* <DEDUP_REMOVED lines=16> */
.L_x_59:


//--------------------- .nv.shared.reserved.0     --------------------------
	.section	.nv.shared.reserved.0,"aw",@nobits
	.weak		__nv_reservedSMEM_offset_0_alias
	.size		__nv_reservedSMEM_offset_0_alias, 0, 64
	.other		__nv_reservedSMEM_offset_0_alias,@"STO_CUDA_RESERVED_SHARED STV_DEFAULT"
__nv_reservedSMEM_offset_0_alias:
	.zero		0
	.zero		64


//--------------------- .nv.constant0._Z22stochastic_update_AdamPfS_S_S_fi --------------------------
	.section	.nv.constant0._Z22stochastic_update_AdamPfS_S_S_fi,"a",@progbits
	.sectionflags	@""
	.align	4
.nv.constant0._Z22stochastic_update_AdamPfS_S_S_fi:
	.zero		936


//--------------------- .nv.constant0._Z3subPfS_S_ --------------------------
	.section	.nv.constant0._Z3subPfS_S_,"a",@progbits
	.sectionflags	@""
	.align	4
.nv.constant0._Z3subPfS_S_:
	.zero		920


//--------------------- .nv.constant0._Z7row_sumPfS_i --------------------------
	.section	.nv.constant0._Z7row_sumPfS_i,"a",@progbits
	.sectionflags	@""
	.align	4
.nv.constant0._Z7row_sumPfS_i:
	.zero		916


//--------------------- .nv.constant0._Z8backpropPfS_S_S_i --------------------------
	.section	.nv.constant0._Z8backpropPfS_S_S_i,"a",@progbits
	.sectionflags	@""
	.align	4
.nv.constant0._Z8backpropPfS_S_S_i:
	.zero		932


//--------------------- .nv.constant0._Z7matmul1PfS_S_i --------------------------
	.section	.nv.constant0._Z7matmul1PfS_S_i,"a",@progbits
	.sectionflags	@""
	.align	4
.nv.constant0._Z7matmul1PfS_S_i:
	.zero		924


//--------------------- .nv.constant0._Z5densePfS_S_S_S_i --------------------------
	.section	.nv.constant0._Z5densePfS_S_S_S_i,"a",@progbits
	.sectionflags	@""
	.align	4
.nv.constant0._Z5densePfS_S_S_S_i:
	.zero		940


//--------------------- .nv.constant0._Z4copyPfS_S_ --------------------------
	.section	.nv.constant0._Z4copyPfS_S_,"a",@progbits
	.sectionflags	@""
	.align	4
.nv.constant0._Z4copyPfS_S_:
	.zero		920


//--------------------- SYMBOLS --------------------------

	.type		.nv.reservedSmem.offset0,@object
	.size		.nv.reservedSmem.offset0,0x4
